	.target	sm_90a

	.elftype	@"ET_EXEC"


//--------------------- .note.nv.tkinfo           --------------------------
	.section	.note.nv.tkinfo,"",@"SHT_NOTE"
	.sectionflags	@"SHF_NOTE_NV_TKINFO"
	.tkinfo
        /*0018*/ 	.word	0x00000002
        /*0030*/ 	.string	""
        /*0030*/ 	.string	"ptxas"
        /*0030*/ 	.string	"Cuda compilation tools, release 13.0, V13.0.88"
        /*0030*/ 	.string	"Build cuda_13.0.r13.0/compiler.36424714_0"
        /*0030*/ 	.string	"-arch sm_90a -m 64 "



//--------------------- .note.nv.cuinfo           --------------------------
	.section	.note.nv.cuinfo,"",@"SHT_NOTE"
	.sectionflags	@"SHF_NOTE_NV_CUINFO"
        /*0018*/ 	.short	0x0002
        /*001a*/ 	.short	0x005a
        /*001c*/ 	.short	0x0082
	.zero		2


//--------------------- .nv.info                  --------------------------
	.section	.nv.info,"",@"SHT_CUDA_INFO"
	.align	4


	//----- nvinfo : EIATTR_REGCOUNT
	.align		4
        /*0000*/ 	.byte	0x04, 0x2f
        /*0002*/ 	.short	(.L_12 - .L_11)
	.align		4
.L_11:
        /*0004*/ 	.word	index@(_ZN7cutlass13device_kernelINS_4gemm6kernel13GemmUniversalIN4cute5tupleIJiiiiEEENS1_10collective13CollectiveMmaINS1_37MainloopSm90TmaGmmaWarpSpecializedFP8ILi28ENS5_IJNS4_1CILi2EEENSA_ILi1EEESC_EEENS1_35KernelTmaWarpSpecializedCooperativeEEENS5_IJNSA_ILi128EEESG_NSA_ILi32EEEEEENS_12float_e4m3_tENS5_IJlSC_lEEESJ_SK_NS4_8TiledMMAINS4_8MMA_AtomIJNS4_4SM904GMMA31MMA_64x128x32_F32E4M3E4M3_SS_TNILNSO_7ScaleInE1ELSQ_1EEEEEENS4_6LayoutISD_NS5_IJSC_NSA_ILi0EEESU_EEEEENS5_IJNS4_10UnderscoreESX_SX_EEEEENS4_13SM90_TMA_LOADENS4_14ComposedLayoutINS4_7SwizzleILi1ELi4ELi3EEENS4_18smem_ptr_flag_bitsILi8EEENST_INS5_IJNSA_ILi8EEESH_EEENS5_IJSH_SC_EEEEEEEvNS4_8identityENS4_23SM90_TMA_LOAD_MULTICASTES1A_vS1B_EENS_8epilogue10collective6detail29Sm90TmaWarpSpecializedAdapterINS1F_15DefaultEpilogueISJ_SK_SK_NS1E_6thread17LinearCombinationISJ_Li1EffLNS1J_9ScaleType4KindE0ELNS_15FloatRoundStyleE2ESJ_EENS1_15EpilogueDefaultEEEEEvvEEEEvNT_6ParamsE)
        /*0008*/ 	.word	0x000000a8


	//----- nvinfo : EIATTR_FRAME_SIZE
	.align		4
.L_12:
        /*000c*/ 	.byte	0x04, 0x11
        /*000e*/ 	.short	(.L_14 - .L_13)
	.align		4
.L_13:
        /*0010*/ 	.word	index@(_ZN7cutlass13device_kernelINS_4gemm6kernel13GemmUniversalIN4cute5tupleIJiiiiEEENS1_10collective13CollectiveMmaINS1_37MainloopSm90TmaGmmaWarpSpecializedFP8ILi28ENS5_IJNS4_1CILi2EEENSA_ILi1EEESC_EEENS1_35KernelTmaWarpSpecializedCooperativeEEENS5_IJNSA_ILi128EEESG_NSA_ILi32EEEEEENS_12float_e4m3_tENS5_IJlSC_lEEESJ_SK_NS4_8TiledMMAINS4_8MMA_AtomIJNS4_4SM904GMMA31MMA_64x128x32_F32E4M3E4M3_SS_TNILNSO_7ScaleInE1ELSQ_1EEEEEENS4_6LayoutISD_NS5_IJSC_NSA_ILi0EEESU_EEEEENS5_IJNS4_10UnderscoreESX_SX_EEEEENS4_13SM90_TMA_LOADENS4_14ComposedLayoutINS4_7SwizzleILi1ELi4ELi3EEENS4_18smem_ptr_flag_bitsILi8EEENST_INS5_IJNSA_ILi8EEESH_EEENS5_IJSH_SC_EEEEEEEvNS4_8identityENS4_23SM90_TMA_LOAD_MULTICASTES1A_vS1B_EENS_8epilogue10collective6detail29Sm90TmaWarpSpecializedAdapterINS1F_15DefaultEpilogueISJ_SK_SK_NS1E_6thread17LinearCombinationISJ_Li1EffLNS1J_9ScaleType4KindE0ELNS_15FloatRoundStyleE2ESJ_EENS1_15EpilogueDefaultEEEEEvvEEEEvNT_6ParamsE)
        /*0014*/ 	.word	0x00000000


	//----- nvinfo : EIATTR_MIN_STACK_SIZE
	.align		4
.L_14:
        /*0018*/ 	.byte	0x04, 0x12
        /*001a*/ 	.short	(.L_16 - .L_15)
	.align		4
.L_15:
        /*001c*/ 	.word	index@(_ZN7cutlass13device_kernelINS_4gemm6kernel13GemmUniversalIN4cute5tupleIJiiiiEEENS1_10collective13CollectiveMmaINS1_37MainloopSm90TmaGmmaWarpSpecializedFP8ILi28ENS5_IJNS4_1CILi2EEENSA_ILi1EEESC_EEENS1_35KernelTmaWarpSpecializedCooperativeEEENS5_IJNSA_ILi128EEESG_NSA_ILi32EEEEEENS_12float_e4m3_tENS5_IJlSC_lEEESJ_SK_NS4_8TiledMMAINS4_8MMA_AtomIJNS4_4SM904GMMA31MMA_64x128x32_F32E4M3E4M3_SS_TNILNSO_7ScaleInE1ELSQ_1EEEEEENS4_6LayoutISD_NS5_IJSC_NSA_ILi0EEESU_EEEEENS5_IJNS4_10UnderscoreESX_SX_EEEEENS4_13SM90_TMA_LOADENS4_14ComposedLayoutINS4_7SwizzleILi1ELi4ELi3EEENS4_18smem_ptr_flag_bitsILi8EEENST_INS5_IJNSA_ILi8EEESH_EEENS5_IJSH_SC_EEEEEEEvNS4_8identityENS4_23SM90_TMA_LOAD_MULTICASTES1A_vS1B_EENS_8epilogue10collective6detail29Sm90TmaWarpSpecializedAdapterINS1F_15DefaultEpilogueISJ_SK_SK_NS1E_6thread17LinearCombinationISJ_Li1EffLNS1J_9ScaleType4KindE0ELNS_15FloatRoundStyleE2ESJ_EENS1_15EpilogueDefaultEEEEEvvEEEEvNT_6ParamsE)
        /*0020*/ 	.word	0x00000000
.L_16:


//--------------------- .nv.compat                --------------------------
	.section	.nv.compat,"",@"SHT_CUDA_COMPAT_INFO"
	.align	4
        /*0000*/ 	.byte	0x02, 0x09, 0x01, 0x00, 0x02, 0x02, 0x04, 0x00, 0x02, 0x05, 0x05, 0x00, 0x03, 0x07, 0x01, 0x01
        /*0010*/ 	.byte	0x02, 0x03, 0x01, 0x00, 0x02, 0x06, 0x01, 0x00, 0x04, 0x0b, 0x08, 0x00, 0x00, 0x00, 0x00, 0x00
        /*0020*/ 	.byte	0x00, 0x00, 0x00, 0x00


//--------------------- .nv.info._ZN7cutlass13device_kernelINS_4gemm6kernel13GemmUniversalIN4cute5tupleIJiiiiEEENS1_10collective13CollectiveMmaINS1_37MainloopSm90TmaGmmaWarpSpecializedFP8ILi28ENS5_IJNS4_1CILi2EEENSA_ILi1EEESC_EEENS1_35KernelTmaWarpSpecializedCooperativeEEENS5_IJNSA_ILi128EEESG_NSA_ILi32EEEEEENS_12float_e4m3_tENS5_IJlSC_lEEESJ_SK_NS4_8TiledMMAINS4_8MMA_AtomIJNS4_4SM904GMMA31MMA_64x128x32_F32E4M3E4M3_SS_TNILNSO_7ScaleInE1ELSQ_1EEEEEENS4_6LayoutISD_NS5_IJSC_NSA_ILi0EEESU_EEEEENS5_IJNS4_10UnderscoreESX_SX_EEEEENS4_13SM90_TMA_LOADENS4_14ComposedLayoutINS4_7SwizzleILi1ELi4ELi3EEENS4_18smem_ptr_flag_bitsILi8EEENST_INS5_IJNSA_ILi8EEESH_EEENS5_IJSH_SC_EEEEEEEvNS4_8identityENS4_23SM90_TMA_LOAD_MULTICASTES1A_vS1B_EENS_8epilogue10collective6detail29Sm90TmaWarpSpecializedAdapterINS1F_15DefaultEpilogueISJ_SK_SK_NS1E_6thread17LinearCombinationISJ_Li1EffLNS1J_9ScaleType4KindE0ELNS_15FloatRoundStyleE2ESJ_EENS1_15EpilogueDefaultEEEEEvvEEEEvNT_6ParamsE --------------------------
	.section	.nv.info._ZN7cutlass13device_kernelINS_4gemm6kernel13GemmUniversalIN4cute5tupleIJiiiiEEENS1_10collective13CollectiveMmaINS1_37MainloopSm90TmaGmmaWarpSpecializedFP8ILi28ENS5_IJNS4_1CILi2EEENSA_ILi1EEESC_EEENS1_35KernelTmaWarpSpecializedCooperativeEEENS5_IJNSA_ILi128EEESG_NSA_ILi32EEEEEENS_12float_e4m3_tENS5_IJlSC_lEEESJ_SK_NS4_8TiledMMAINS4_8MMA_AtomIJNS4_4SM904GMMA31MMA_64x128x32_F32E4M3E4M3_SS_TNILNSO_7ScaleInE1ELSQ_1EEEEEENS4_6LayoutISD_NS5_IJSC_NSA_ILi0EEESU_EEEEENS5_IJNS4_10UnderscoreESX_SX_EEEEENS4_13SM90_TMA_LOADENS4_14ComposedLayoutINS4_7SwizzleILi1ELi4ELi3EEENS4_18smem_ptr_flag_bitsILi8EEENST_INS5_IJNSA_ILi8EEESH_EEENS5_IJSH_SC_EEEEEEEvNS4_8identityENS4_23SM90_TMA_LOAD_MULTICASTES1A_vS1B_EENS_8epilogue10collective6detail29Sm90TmaWarpSpecializedAdapterINS1F_15DefaultEpilogueISJ_SK_SK_NS1E_6thread17LinearCombinationISJ_Li1EffLNS1J_9ScaleType4KindE0ELNS_15FloatRoundStyleE2ESJ_EENS1_15EpilogueDefaultEEEEEvvEEEEvNT_6ParamsE,"",@"SHT_CUDA_INFO"
	.sectionflags	@""
	.align	4


	//----- nvinfo : EIATTR_CUDA_API_VERSION
	.align		4
        /*0000*/ 	.byte	0x04, 0x37
        /*0002*/ 	.short	(.L_18 - .L_17)
.L_17:
        /*0004*/ 	.word	0x00000082


	//----- nvinfo : EIATTR_KPARAM_INFO
	.align		4
.L_18:
        /*0008*/ 	.byte	0x04, 0x17
        /*000a*/ 	.short	(.L_20 - .L_19)
.L_19:
        /*000c*/ 	.word	0x00000000
        /*0010*/ 	.short	0x0000
        /*0012*/ 	.short	0x0070
        /*0014*/ 	.byte	0x00, 0xf0, 0x01, 0x10


	//----- nvinfo : EIATTR_SPARSE_MMA_MASK
	.align		4
.L_20:
        /*0018*/ 	.byte	0x03, 0x50
        /*001a*/ 	.short	0x0000


	//----- nvinfo : EIATTR_MAXREG_COUNT
	.align		4
        /*001c*/ 	.byte	0x03, 0x1b
        /*001e*/ 	.short	0x00a8


	//----- nvinfo : EIATTR_NUM_BARRIERS
	.align		4
        /*0020*/ 	.byte	0x02, 0x4c
        /*0022*/ 	.byte	0x01
	.zero		1


	//----- nvinfo : EIATTR_MERCURY_ISA_VERSION
	.align		4
        /*0024*/ 	.byte	0x03, 0x5f
        /*0026*/ 	.short	0x0101


	//----- nvinfo : EIATTR_INT_WARP_WIDE_INSTR_OFFSETS
	.align		4
        /*0028*/ 	.byte	0x04, 0x31
        /*002a*/ 	.short	(.L_22 - .L_21)


	//   ....[0]....
.L_21:
        /*002c*/ 	.word	0x000007d0


	//   ....[1]....
        /*0030*/ 	.word	0x00000800


	//   ....[2]....
        /*0034*/ 	.word	0x00000980


	//----- nvinfo : EIATTR_COOP_GROUP_MASK_REGIDS
	.align		4
.L_22:
        /*0038*/ 	.byte	0x04, 0x29
        /*003a*/ 	.short	(.L_24 - .L_23)


	//   ....[0]....
.L_23:
        /*003c*/ 	.word	0xffffffff


	//   ....[1]....
        /*0040*/ 	.word	0xffffffff


	//   ....[2]....
        /*0044*/ 	.word	0xffffffff


	//   ....[3]....
        /*0048*/ 	.word	0xffffffff


	//   ....[4]....
        /*004c*/ 	.word	0xffffffff


	//   ....[5]....
        /*0050*/ 	.word	0xffffffff


	//----- nvinfo : EIATTR_COOP_GROUP_INSTR_OFFSETS
	.align		4
.L_24:
        /*0054*/ 	.byte	0x04, 0x28
        /*0056*/ 	.short	(.L_26 - .L_25)


	//   ....[0]....
.L_25:
        /*0058*/ 	.word	0x00000060


	//   ....[1]....
        /*005c*/ 	.word	0x00000070


	//   ....[2]....
        /*0060*/ 	.word	0x00000130


	//   ....[3]....
        /*0064*/ 	.word	0x00000600


	//   ....[4]....
        /*0068*/ 	.word	0x00000b20


	//   ....[5]....
        /*006c*/ 	.word	0x000015a0


	//----- nvinfo : EIATTR_REG_RECONFIG
	.align		4
.L_26:
        /*0070*/ 	.byte	0x01, 0x54
	.zero		2


	//----- nvinfo : EIATTR_MBARRIER_INSTR_OFFSETS
	.align		4
        /*0074*/ 	.byte	0x04, 0x39
        /*0076*/ 	.short	(.L_28 - .L_27)


	//   ....[0]....
.L_27:
        /*0078*/ 	.word	0x00000250
        /*007c*/ 	.word	0x000000ff
        /*0080*/ 	.word	0x00000000
        /*0084*/ 	.short	0x0100
        /*0086*/ 	.byte	0x08
	.zero		1


	//   ....[1]....
        /*0088*/ 	.word	0x00000260
        /*008c*/ 	.word	0x000000ff
        /*0090*/ 	.word	0x000000e0
        /*0094*/ 	.short	0x0100
        /*0096*/ 	.byte	0x08
	.zero		1


	//   ....[2]....
        /*0098*/ 	.word	0x00000270
        /*009c*/ 	.word	0x000000ff
        /*00a0*/ 	.word	0x00000008
        /*00a4*/ 	.short	0x0100
        /*00a6*/ 	.byte	0x08
	.zero		1


	//   ....[3]....
        /*00a8*/ 	.word	0x00000280
        /*00ac*/ 	.word	0x000000ff
        /*00b0*/ 	.word	0x000000e8
        /*00b4*/ 	.short	0x0100
        /*00b6*/ 	.byte	0x08
	.zero		1


	//   ....[4]....
        /*00b8*/ 	.word	0x00000290
        /*00bc*/ 	.word	0x000000ff
        /*00c0*/ 	.word	0x00000010
        /*00c4*/ 	.short	0x0100
        /*00c6*/ 	.byte	0x08
	.zero		1


	//   ....[5]....
        /*00c8*/ 	.word	0x000002a0
        /*00cc*/ 	.word	0x000000ff
        /*00d0*/ 	.word	0x000000f0
        /*00d4*/ 	.short	0x0100
        /*00d6*/ 	.byte	0x08
	.zero		1


	//   ....[6]....
        /*00d8*/ 	.word	0x000002b0
        /*00dc*/ 	.word	0x000000ff
        /*00e0*/ 	.word	0x00000018
        /*00e4*/ 	.short	0x0100
        /*00e6*/ 	.byte	0x08
	.zero		1


	//   ....[7]....
        /*00e8*/ 	.word	0x000002c0
        /*00ec*/ 	.word	0x000000ff
        /*00f0*/ 	.word	0x000000f8
        /*00f4*/ 	.short	0x0100
        /*00f6*/ 	.byte	0x08
	.zero		1


	//   ....[8]....
        /*00f8*/ 	.word	0x000002d0
        /*00fc*/ 	.word	0x000000ff
        /*0100*/ 	.word	0x00000020
        /*0104*/ 	.short	0x0100
        /*0106*/ 	.byte	0x08
	.zero		1


	//   ....[9]....
        /*0108*/ 	.word	0x000002e0
        /*010c*/ 	.word	0x000000ff
        /*0110*/ 	.word	0x00000100
        /*0114*/ 	.short	0x0100
        /*0116*/ 	.byte	0x08
	.zero		1


	//   ....[10]....
        /*0118*/ 	.word	0x000002f0
        /*011c*/ 	.word	0x000000ff
        /*0120*/ 	.word	0x00000028
        /*0124*/ 	.short	0x0100
        /*0126*/ 	.byte	0x08
	.zero		1


	//   ....[11]....
        /*0128*/ 	.word	0x00000300
        /*012c*/ 	.word	0x000000ff
        /*0130*/ 	.word	0x00000108
        /*0134*/ 	.short	0x0100
        /*0136*/ 	.byte	0x08
	.zero		1


	//   ....[12]....
        /*0138*/ 	.word	0x00000310
        /*013c*/ 	.word	0x000000ff
        /*0140*/ 	.word	0x00000030
        /*0144*/ 	.short	0x0100
        /*0146*/ 	.byte	0x08
	.zero		1


	//   ....[13]....
        /*0148*/ 	.word	0x00000320
        /*014c*/ 	.word	0x000000ff
        /*0150*/ 	.word	0x00000110
        /*0154*/ 	.short	0x0100
        /*0156*/ 	.byte	0x08
	.zero		1


	//   ....[14]....
        /*0158*/ 	.word	0x00000330
        /*015c*/ 	.word	0x000000ff
        /*0160*/ 	.word	0x00000038
        /*0164*/ 	.short	0x0100
        /*0166*/ 	.byte	0x08
	.zero		1


	//   ....[15]....
        /*0168*/ 	.word	0x00000340
        /*016c*/ 	.word	0x000000ff
        /*0170*/ 	.word	0x00000118
        /*0174*/ 	.short	0x0100
        /*0176*/ 	.byte	0x08
	.zero		1


	//   ....[16]....
        /*0178*/ 	.word	0x00000350
        /*017c*/ 	.word	0x000000ff
        /*0180*/ 	.word	0x00000040
        /*0184*/ 	.short	0x0100
        /*0186*/ 	.byte	0x08
	.zero		1


	//   ....[17]....
        /*0188*/ 	.word	0x00000360
        /*018c*/ 	.word	0x000000ff
        /*0190*/ 	.word	0x00000120
        /*0194*/ 	.short	0x0100
        /*0196*/ 	.byte	0x08
	.zero		1


	//   ....[18]....
        /*0198*/ 	.word	0x00000370
        /*019c*/ 	.word	0x000000ff
        /*01a0*/ 	.word	0x00000048
        /*01a4*/ 	.short	0x0100
        /*01a6*/ 	.byte	0x08
	.zero		1


	//   ....[19]....
        /*01a8*/ 	.word	0x00000380
        /*01ac*/ 	.word	0x000000ff
        /*01b0*/ 	.word	0x00000128
        /*01b4*/ 	.short	0x0100
        /*01b6*/ 	.byte	0x08
	.zero		1


	//   ....[20]....
        /*01b8*/ 	.word	0x00000390
        /*01bc*/ 	.word	0x000000ff
        /*01c0*/ 	.word	0x00000050
        /*01c4*/ 	.short	0x0100
        /*01c6*/ 	.byte	0x08
	.zero		1


	//   ....[21]....
        /*01c8*/ 	.word	0x000003a0
        /*01cc*/ 	.word	0x000000ff
        /*01d0*/ 	.word	0x00000130
        /*01d4*/ 	.short	0x0100
        /*01d6*/ 	.byte	0x08
	.zero		1


	//   ....[22]....
        /*01d8*/ 	.word	0x000003b0
        /*01dc*/ 	.word	0x000000ff
        /*01e0*/ 	.word	0x00000058
        /*01e4*/ 	.short	0x0100
        /*01e6*/ 	.byte	0x08
	.zero		1


	//   ....[23]....
        /*01e8*/ 	.word	0x000003c0
        /*01ec*/ 	.word	0x000000ff
        /*01f0*/ 	.word	0x00000138
        /*01f4*/ 	.short	0x0100
        /*01f6*/ 	.byte	0x08
	.zero		1


	//   ....[24]....
        /*01f8*/ 	.word	0x000003d0
        /*01fc*/ 	.word	0x000000ff
        /*0200*/ 	.word	0x00000060
        /*0204*/ 	.short	0x0100
        /*0206*/ 	.byte	0x08
	.zero		1


	//   ....[25]....
        /*0208*/ 	.word	0x000003e0
        /*020c*/ 	.word	0x000000ff
        /*0210*/ 	.word	0x00000140
        /*0214*/ 	.short	0x0100
        /*0216*/ 	.byte	0x08
	.zero		1


	//   ....[26]....
        /*0218*/ 	.word	0x000003f0
        /*021c*/ 	.word	0x000000ff
        /*0220*/ 	.word	0x00000068
        /*0224*/ 	.short	0x0100
        /*0226*/ 	.byte	0x08
	.zero		1


	//   ....[27]....
        /*0228*/ 	.word	0x00000400
        /*022c*/ 	.word	0x000000ff
        /*0230*/ 	.word	0x00000148
        /*0234*/ 	.short	0x0100
        /*0236*/ 	.byte	0x08
	.zero		1


	//   ....[28]....
        /*0238*/ 	.word	0x00000410
        /*023c*/ 	.word	0x000000ff
        /*0240*/ 	.word	0x00000070
        /*0244*/ 	.short	0x0100
        /*0246*/ 	.byte	0x08
	.zero		1


	//   ....[29]....
        /*0248*/ 	.word	0x00000420
        /*024c*/ 	.word	0x000000ff
        /*0250*/ 	.word	0x00000150
        /*0254*/ 	.short	0x0100
        /*0256*/ 	.byte	0x08
	.zero		1


	//   ....[30]....
        /*0258*/ 	.word	0x00000430
        /*025c*/ 	.word	0x000000ff
        /*0260*/ 	.word	0x00000078
        /*0264*/ 	.short	0x0100
        /*0266*/ 	.byte	0x08
	.zero		1


	//   ....[31]....
        /*0268*/ 	.word	0x00000440
        /*026c*/ 	.word	0x000000ff
        /*0270*/ 	.word	0x00000158
        /*0274*/ 	.short	0x0100
        /*0276*/ 	.byte	0x08
	.zero		1


	//   ....[32]....
        /*0278*/ 	.word	0x00000450
        /*027c*/ 	.word	0x000000ff
        /*0280*/ 	.word	0x00000080
        /*0284*/ 	.short	0x0100
        /*0286*/ 	.byte	0x08
	.zero		1


	//   ....[33]....
        /*0288*/ 	.word	0x00000460
        /*028c*/ 	.word	0x000000ff
        /*0290*/ 	.word	0x00000160
        /*0294*/ 	.short	0x0100
        /*0296*/ 	.byte	0x08
	.zero		1


	//   ....[34]....
        /*0298*/ 	.word	0x00000470
        /*029c*/ 	.word	0x000000ff
        /*02a0*/ 	.word	0x00000088
        /*02a4*/ 	.short	0x0100
        /*02a6*/ 	.byte	0x08
	.zero		1


	//   ....[35]....
        /*02a8*/ 	.word	0x00000480
        /*02ac*/ 	.word	0x000000ff
        /*02b0*/ 	.word	0x00000168
        /*02b4*/ 	.short	0x0100
        /*02b6*/ 	.byte	0x08
	.zero		1


	//   ....[36]....
        /*02b8*/ 	.word	0x00000490
        /*02bc*/ 	.word	0x000000ff
        /*02c0*/ 	.word	0x00000090
        /*02c4*/ 	.short	0x0100
        /*02c6*/ 	.byte	0x08
	.zero		1


	//   ....[37]....
        /*02c8*/ 	.word	0x000004a0
        /*02cc*/ 	.word	0x000000ff
        /*02d0*/ 	.word	0x00000170
        /*02d4*/ 	.short	0x0100
        /*02d6*/ 	.byte	0x08
	.zero		1


	//   ....[38]....
        /*02d8*/ 	.word	0x000004b0
        /*02dc*/ 	.word	0x000000ff
        /*02e0*/ 	.word	0x00000098
        /*02e4*/ 	.short	0x0100
        /*02e6*/ 	.byte	0x08
	.zero		1


	//   ....[39]....
        /*02e8*/ 	.word	0x000004c0
        /*02ec*/ 	.word	0x000000ff
        /*02f0*/ 	.word	0x00000178
        /*02f4*/ 	.short	0x0100
        /*02f6*/ 	.byte	0x08
	.zero		1


	//   ....[40]....
        /*02f8*/ 	.word	0x000004d0
        /*02fc*/ 	.word	0x000000ff
        /*0300*/ 	.word	0x000000a0
        /*0304*/ 	.short	0x0100
        /*0306*/ 	.byte	0x08
	.zero		1


	//   ....[41]....
        /*0308*/ 	.word	0x000004e0
        /*030c*/ 	.word	0x000000ff
        /*0310*/ 	.word	0x00000180
        /*0314*/ 	.short	0x0100
        /*0316*/ 	.byte	0x08
	.zero		1


	//   ....[42]....
        /*0318*/ 	.word	0x000004f0
        /*031c*/ 	.word	0x000000ff
        /*0320*/ 	.word	0x000000a8
        /*0324*/ 	.short	0x0100
        /*0326*/ 	.byte	0x08
	.zero		1


	//   ....[43]....
        /*0328*/ 	.word	0x00000500
        /*032c*/ 	.word	0x000000ff
        /*0330*/ 	.word	0x00000188
        /*0334*/ 	.short	0x0100
        /*0336*/ 	.byte	0x08
	.zero		1


	//   ....[44]....
        /*0338*/ 	.word	0x00000510
        /*033c*/ 	.word	0x000000ff
        /*0340*/ 	.word	0x000000b0
        /*0344*/ 	.short	0x0100
        /*0346*/ 	.byte	0x08
	.zero		1


	//   ....[45]....
        /*0348*/ 	.word	0x00000520
        /*034c*/ 	.word	0x000000ff
        /*0350*/ 	.word	0x00000190
        /*0354*/ 	.short	0x0100
        /*0356*/ 	.byte	0x08
	.zero		1


	//   ....[46]....
        /*0358*/ 	.word	0x00000530
        /*035c*/ 	.word	0x000000ff
        /*0360*/ 	.word	0x000000b8
        /*0364*/ 	.short	0x0100
        /*0366*/ 	.byte	0x08
	.zero		1


	//   ....[47]....
        /*0368*/ 	.word	0x00000540
        /*036c*/ 	.word	0x000000ff
        /*0370*/ 	.word	0x00000198
        /*0374*/ 	.short	0x0100
        /*0376*/ 	.byte	0x08
	.zero		1


	//   ....[48]....
        /*0378*/ 	.word	0x00000550
        /*037c*/ 	.word	0x000000ff
        /*0380*/ 	.word	0x000000c0
        /*0384*/ 	.short	0x0100
        /*0386*/ 	.byte	0x08
	.zero		1


	//   ....[49]....
        /*0388*/ 	.word	0x00000560
        /*038c*/ 	.word	0x000000ff
        /*0390*/ 	.word	0x000001a0
        /*0394*/ 	.short	0x0100
        /*0396*/ 	.byte	0x08
	.zero		1


	//   ....[50]....
        /*0398*/ 	.word	0x00000570
        /*039c*/ 	.word	0x000000ff
        /*03a0*/ 	.word	0x000000c8
        /*03a4*/ 	.short	0x0100
        /*03a6*/ 	.byte	0x08
	.zero		1


	//   ....[51]....
        /*03a8*/ 	.word	0x00000580
        /*03ac*/ 	.word	0x000000ff
        /*03b0*/ 	.word	0x000001a8
        /*03b4*/ 	.short	0x0100
        /*03b6*/ 	.byte	0x08
	.zero		1


	//   ....[52]....
        /*03b8*/ 	.word	0x00000590
        /*03bc*/ 	.word	0x000000ff
        /*03c0*/ 	.word	0x000000d0
        /*03c4*/ 	.short	0x0100
        /*03c6*/ 	.byte	0x08
	.zero		1


	//   ....[53]....
        /*03c8*/ 	.word	0x000005a0
        /*03cc*/ 	.word	0x000000ff
        /*03d0*/ 	.word	0x000001b0
        /*03d4*/ 	.short	0x0100
        /*03d6*/ 	.byte	0x08
	.zero		1


	//   ....[54]....
        /*03d8*/ 	.word	0x000005b0
        /*03dc*/ 	.word	0x000000ff
        /*03e0*/ 	.word	0x000000d8
        /*03e4*/ 	.short	0x0100
        /*03e6*/ 	.byte	0x08
	.zero		1


	//   ....[55]....
        /*03e8*/ 	.word	0x000005c0
        /*03ec*/ 	.word	0x000000ff
        /*03f0*/ 	.word	0x000001b8
        /*03f4*/ 	.short	0x0100
        /*03f6*/ 	.byte	0x08
	.zero		1


	//   ....[56]....
        /*03f8*/ 	.word	0x00000a10
        /*03fc*/ 	.word	0x000000ff
        /*0400*/ 	.word	0x000001d0
        /*0404*/ 	.short	0x0100
        /*0406*/ 	.byte	0x06
	.zero		1


	//   ....[57]....
        /*0408*/ 	.word	0x00000ab0
        /*040c*/ 	.word	0x000000ff
        /*0410*/ 	.word	0x000001d8
        /*0414*/ 	.short	0x0100
        /*0416*/ 	.byte	0x06
	.zero		1


	//   ....[58]....
        /*0418*/ 	.word	0x00001ad0
        /*041c*/ 	.word	0x000000ff
        /*0420*/ 	.word	0x00000000
        /*0424*/ 	.short	0x010a
        /*0426*/ 	.byte	0x06
	.zero		1


	//   ....[59]....
        /*0428*/ 	.word	0x00001b10
        /*042c*/ 	.word	0x000000ff
        /*0430*/ 	.word	0x00000000
        /*0434*/ 	.short	0x010a
        /*0436*/ 	.byte	0x06
	.zero		1


	//   ....[60]....
        /*0438*/ 	.word	0x000023f0
        /*043c*/ 	.word	0x000000ff
        /*0440*/ 	.word	0x00000000
        /*0444*/ 	.short	0x010a
        /*0446*/ 	.byte	0x0c
	.zero		1


	//   ....[61]....
        /*0448*/ 	.word	0x00002430
        /*044c*/ 	.word	0x000000ff
        /*0450*/ 	.word	0x00000000
        /*0454*/ 	.short	0x010a
        /*0456*/ 	.byte	0x0c
	.zero		1


	//   ....[62]....
        /*0458*/ 	.word	0x00002a10
        /*045c*/ 	.word	0x0000008c
        /*0460*/ 	.word	0x00000000
        /*0464*/ 	.short	0x0101
        /*0466*/ 	.byte	0x3f
	.zero		1


	//   ....[63]....
        /*0468*/ 	.word	0x000030b0
        /*046c*/ 	.word	0x0000000c
        /*0470*/ 	.word	0x00000000
        /*0474*/ 	.short	0x0101
        /*0476*/ 	.byte	0x3f
	.zero		1


	//   ....[64]....
        /*0478*/ 	.word	0x000089a0
        /*047c*/ 	.word	0x00000012
        /*0480*/ 	.word	0x000000e0
        /*0484*/ 	.short	0x010a
        /*0486*/ 	.byte	0x3f
	.zero		1


	//   ....[65]....
        /*0488*/ 	.word	0x00008d10
        /*048c*/ 	.word	0x00000006
        /*0490*/ 	.word	0x000001d8
        /*0494*/ 	.short	0x0101
        /*0496*/ 	.byte	0x3f
	.zero		1


	//   ....[66]....
        /*0498*/ 	.word	0x00009430
        /*049c*/ 	.word	0x00000006
        /*04a0*/ 	.word	0x00000000
        /*04a4*/ 	.short	0x010a
        /*04a6*/ 	.byte	0x3f
	.zero		1


	//   ....[67]....
        /*04a8*/ 	.word	0x000094b0
        /*04ac*/ 	.word	0x00000007
        /*04b0*/ 	.word	0x00000000
        /*04b4*/ 	.short	0x010a
        /*04b6*/ 	.byte	0x3f
	.zero		1


	//   ....[68]....
        /*04b8*/ 	.word	0x00009540
        /*04bc*/ 	.word	0x00000006
        /*04c0*/ 	.word	0x00000000
        /*04c4*/ 	.short	0x010a
        /*04c6*/ 	.byte	0x3f
	.zero		1


	//   ....[69]....
        /*04c8*/ 	.word	0x000095d0
        /*04cc*/ 	.word	0x00000009
        /*04d0*/ 	.word	0x00000000
        /*04d4*/ 	.short	0x010a
        /*04d6*/ 	.byte	0x3f
	.zero		1


	//   ....[70]....
        /*04d8*/ 	.word	0x00009660
        /*04dc*/ 	.word	0x00000006
        /*04e0*/ 	.word	0x00000000
        /*04e4*/ 	.short	0x010a
        /*04e6*/ 	.byte	0x3f
	.zero		1


	//   ....[71]....
        /*04e8*/ 	.word	0x000096f0
        /*04ec*/ 	.word	0x00000009
        /*04f0*/ 	.word	0x00000000
        /*04f4*/ 	.short	0x010a
        /*04f6*/ 	.byte	0x3f
	.zero		1


	//   ....[72]....
        /*04f8*/ 	.word	0x00009780
        /*04fc*/ 	.word	0x00000006
        /*0500*/ 	.word	0x00000000
        /*0504*/ 	.short	0x010a
        /*0506*/ 	.byte	0x3f
	.zero		1


	//   ....[73]....
        /*0508*/ 	.word	0x00009810
        /*050c*/ 	.word	0x00000009
        /*0510*/ 	.word	0x00000000
        /*0514*/ 	.short	0x010a
        /*0516*/ 	.byte	0x3f
	.zero		1


	//   ....[74]....
        /*0518*/ 	.word	0x000098a0
        /*051c*/ 	.word	0x00000006
        /*0520*/ 	.word	0x00000000
        /*0524*/ 	.short	0x010a
        /*0526*/ 	.byte	0x3f
	.zero		1


	//   ....[75]....
        /*0528*/ 	.word	0x00009930
        /*052c*/ 	.word	0x00000009
        /*0530*/ 	.word	0x00000000
        /*0534*/ 	.short	0x010a
        /*0536*/ 	.byte	0x3f
	.zero		1


	//   ....[76]....
        /*0538*/ 	.word	0x000099c0
        /*053c*/ 	.word	0x00000006
        /*0540*/ 	.word	0x00000000
        /*0544*/ 	.short	0x010a
        /*0546*/ 	.byte	0x3f
	.zero		1


	//   ....[77]....
        /*0548*/ 	.word	0x00009a50
        /*054c*/ 	.word	0x00000009
        /*0550*/ 	.word	0x00000000
        /*0554*/ 	.short	0x010a
        /*0556*/ 	.byte	0x3f
	.zero		1


	//   ....[78]....
        /*0558*/ 	.word	0x00009ae0
        /*055c*/ 	.word	0x00000006
        /*0560*/ 	.word	0x00000000
        /*0564*/ 	.short	0x010a
        /*0566*/ 	.byte	0x3f
	.zero		1


	//   ....[79]....
        /*0568*/ 	.word	0x00009b70
        /*056c*/ 	.word	0x00000009
        /*0570*/ 	.word	0x00000000
        /*0574*/ 	.short	0x010a
        /*0576*/ 	.byte	0x3f
	.zero		1


	//   ....[80]....
        /*0578*/ 	.word	0x00009c00
        /*057c*/ 	.word	0x00000006
        /*0580*/ 	.word	0x00000000
        /*0584*/ 	.short	0x010a
        /*0586*/ 	.byte	0x3f
	.zero		1


	//   ....[81]....
        /*0588*/ 	.word	0x00009c90
        /*058c*/ 	.word	0x00000009
        /*0590*/ 	.word	0x00000000
        /*0594*/ 	.short	0x010a
        /*0596*/ 	.byte	0x3f
	.zero		1


	//   ....[82]....
        /*0598*/ 	.word	0x00009d20
        /*059c*/ 	.word	0x00000006
        /*05a0*/ 	.word	0x00000000
        /*05a4*/ 	.short	0x010a
        /*05a6*/ 	.byte	0x3f
	.zero		1


	//   ....[83]....
        /*05a8*/ 	.word	0x00009db0
        /*05ac*/ 	.word	0x00000009
        /*05b0*/ 	.word	0x00000000
        /*05b4*/ 	.short	0x010a
        /*05b6*/ 	.byte	0x3f
	.zero		1


	//   ....[84]....
        /*05b8*/ 	.word	0x00009e40
        /*05bc*/ 	.word	0x00000006
        /*05c0*/ 	.word	0x00000000
        /*05c4*/ 	.short	0x010a
        /*05c6*/ 	.byte	0x3f
	.zero		1


	//   ....[85]....
        /*05c8*/ 	.word	0x00009ed0
        /*05cc*/ 	.word	0x00000009
        /*05d0*/ 	.word	0x00000000
        /*05d4*/ 	.short	0x010a
        /*05d6*/ 	.byte	0x3f
	.zero		1


	//   ....[86]....
        /*05d8*/ 	.word	0x00009f60
        /*05dc*/ 	.word	0x00000006
        /*05e0*/ 	.word	0x00000000
        /*05e4*/ 	.short	0x010a
        /*05e6*/ 	.byte	0x3f
	.zero		1


	//   ....[87]....
        /*05e8*/ 	.word	0x00009ff0
        /*05ec*/ 	.word	0x00000009
        /*05f0*/ 	.word	0x00000000
        /*05f4*/ 	.short	0x010a
        /*05f6*/ 	.byte	0x3f
	.zero		1


	//   ....[88]....
        /*05f8*/ 	.word	0x0000a080
        /*05fc*/ 	.word	0x00000006
        /*0600*/ 	.word	0x00000000
        /*0604*/ 	.short	0x010a
        /*0606*/ 	.byte	0x3f
	.zero		1


	//   ....[89]....
        /*0608*/ 	.word	0x0000a110
        /*060c*/ 	.word	0x00000009
        /*0610*/ 	.word	0x00000000
        /*0614*/ 	.short	0x010a
        /*0616*/ 	.byte	0x3f
	.zero		1


	//   ....[90]....
        /*0618*/ 	.word	0x0000a1a0
        /*061c*/ 	.word	0x00000006
        /*0620*/ 	.word	0x00000000
        /*0624*/ 	.short	0x010a
        /*0626*/ 	.byte	0x3f
	.zero		1


	//   ....[91]....
        /*0628*/ 	.word	0x0000a230
        /*062c*/ 	.word	0x00000009
        /*0630*/ 	.word	0x00000000
        /*0634*/ 	.short	0x010a
        /*0636*/ 	.byte	0x3f
	.zero		1


	//   ....[92]....
        /*0638*/ 	.word	0x0000a2c0
        /*063c*/ 	.word	0x00000006
        /*0640*/ 	.word	0x00000000
        /*0644*/ 	.short	0x010a
        /*0646*/ 	.byte	0x3f
	.zero		1


	//   ....[93]....
        /*0648*/ 	.word	0x0000a350
        /*064c*/ 	.word	0x00000003
        /*0650*/ 	.word	0x00000000
        /*0654*/ 	.short	0x010a
        /*0656*/ 	.byte	0x3f
	.zero		1


	//   ....[94]....
        /*0658*/ 	.word	0x0000a3c0
        /*065c*/ 	.word	0x0000000d
        /*0660*/ 	.word	0x00000000
        /*0664*/ 	.short	0x010a
        /*0666*/ 	.byte	0x3f
	.zero		1


	//   ....[95]....
        /*0668*/ 	.word	0x0000a420
        /*066c*/ 	.word	0x00000091
        /*0670*/ 	.word	0x00000000
        /*0674*/ 	.short	0x010a
        /*0676*/ 	.byte	0x3f
	.zero		1


	//   ....[96]....
        /*0678*/ 	.word	0x0000a4f0
        /*067c*/ 	.word	0x00000012
        /*0680*/ 	.word	0x000000e0
        /*0684*/ 	.short	0x010a
        /*0686*/ 	.byte	0x3f
	.zero		1


	//   ....[97]....
        /*0688*/ 	.word	0x0000a5c0
        /*068c*/ 	.word	0x00000006
        /*0690*/ 	.word	0x00000000
        /*0694*/ 	.short	0x010a
        /*0696*/ 	.byte	0x3f
	.zero		1


	//   ....[98]....
        /*0698*/ 	.word	0x0000a610
        /*069c*/ 	.word	0x00000007
        /*06a0*/ 	.word	0x00000000
        /*06a4*/ 	.short	0x010a
        /*06a6*/ 	.byte	0x3f
	.zero		1


	//   ....[99]....
        /*06a8*/ 	.word	0x0000a660
        /*06ac*/ 	.word	0x00000006
        /*06b0*/ 	.word	0x00000000
        /*06b4*/ 	.short	0x010a
        /*06b6*/ 	.byte	0x3f
	.zero		1


	//   ....[100]....
        /*06b8*/ 	.word	0x0000a6b0
        /*06bc*/ 	.word	0x00000009
        /*06c0*/ 	.word	0x00000000
        /*06c4*/ 	.short	0x010a
        /*06c6*/ 	.byte	0x3f
	.zero		1


	//   ....[101]....
        /*06c8*/ 	.word	0x0000a700
        /*06cc*/ 	.word	0x00000006
        /*06d0*/ 	.word	0x00000000
        /*06d4*/ 	.short	0x010a
        /*06d6*/ 	.byte	0x3f
	.zero		1


	//   ....[102]....
        /*06d8*/ 	.word	0x0000a750
        /*06dc*/ 	.word	0x00000009
        /*06e0*/ 	.word	0x00000000
        /*06e4*/ 	.short	0x010a
        /*06e6*/ 	.byte	0x3f
	.zero		1


	//   ....[103]....
        /*06e8*/ 	.word	0x0000a7a0
        /*06ec*/ 	.word	0x00000006
        /*06f0*/ 	.word	0x00000000
        /*06f4*/ 	.short	0x010a
        /*06f6*/ 	.byte	0x3f
	.zero		1


	//   ....[104]....
        /*06f8*/ 	.word	0x0000a7f0
        /*06fc*/ 	.word	0x00000009
        /*0700*/ 	.word	0x00000000
        /*0704*/ 	.short	0x010a
        /*0706*/ 	.byte	0x3f
	.zero		1


	//   ....[105]....
        /*0708*/ 	.word	0x0000a840
        /*070c*/ 	.word	0x00000006
        /*0710*/ 	.word	0x00000000
        /*0714*/ 	.short	0x010a
        /*0716*/ 	.byte	0x3f
	.zero		1


	//   ....[106]....
        /*0718*/ 	.word	0x0000a890
        /*071c*/ 	.word	0x00000009
        /*0720*/ 	.word	0x00000000
        /*0724*/ 	.short	0x010a
        /*0726*/ 	.byte	0x3f
	.zero		1


	//   ....[107]....
        /*0728*/ 	.word	0x0000a8e0
        /*072c*/ 	.word	0x00000006
        /*0730*/ 	.word	0x00000000
        /*0734*/ 	.short	0x010a
        /*0736*/ 	.byte	0x3f
	.zero		1


	//   ....[108]....
        /*0738*/ 	.word	0x0000a930
        /*073c*/ 	.word	0x00000009
        /*0740*/ 	.word	0x00000000
        /*0744*/ 	.short	0x010a
        /*0746*/ 	.byte	0x3f
	.zero		1


	//   ....[109]....
        /*0748*/ 	.word	0x0000a980
        /*074c*/ 	.word	0x00000006
        /*0750*/ 	.word	0x00000000
        /*0754*/ 	.short	0x010a
        /*0756*/ 	.byte	0x3f
	.zero		1


	//   ....[110]....
        /*0758*/ 	.word	0x0000a9d0
        /*075c*/ 	.word	0x00000009
        /*0760*/ 	.word	0x00000000
        /*0764*/ 	.short	0x010a
        /*0766*/ 	.byte	0x3f
	.zero		1


	//   ....[111]....
        /*0768*/ 	.word	0x0000aa20
        /*076c*/ 	.word	0x00000006
        /*0770*/ 	.word	0x00000000
        /*0774*/ 	.short	0x010a
        /*0776*/ 	.byte	0x3f
	.zero		1


	//   ....[112]....
        /*0778*/ 	.word	0x0000aa70
        /*077c*/ 	.word	0x00000009
        /*0780*/ 	.word	0x00000000
        /*0784*/ 	.short	0x010a
        /*0786*/ 	.byte	0x3f
	.zero		1


	//   ....[113]....
        /*0788*/ 	.word	0x0000aac0
        /*078c*/ 	.word	0x00000006
        /*0790*/ 	.word	0x00000000
        /*0794*/ 	.short	0x010a
        /*0796*/ 	.byte	0x3f
	.zero		1


	//   ....[114]....
        /*0798*/ 	.word	0x0000ab10
        /*079c*/ 	.word	0x00000009
        /*07a0*/ 	.word	0x00000000
        /*07a4*/ 	.short	0x010a
        /*07a6*/ 	.byte	0x3f
	.zero		1


	//   ....[115]....
        /*07a8*/ 	.word	0x0000ab60
        /*07ac*/ 	.word	0x00000006
        /*07b0*/ 	.word	0x00000000
        /*07b4*/ 	.short	0x010a
        /*07b6*/ 	.byte	0x3f
	.zero		1


	//   ....[116]....
        /*07b8*/ 	.word	0x0000abb0
        /*07bc*/ 	.word	0x00000009
        /*07c0*/ 	.word	0x00000000
        /*07c4*/ 	.short	0x010a
        /*07c6*/ 	.byte	0x3f
	.zero		1


	//   ....[117]....
        /*07c8*/ 	.word	0x0000ac00
        /*07cc*/ 	.word	0x00000006
        /*07d0*/ 	.word	0x00000000
        /*07d4*/ 	.short	0x010a
        /*07d6*/ 	.byte	0x3f
	.zero		1


	//   ....[118]....
        /*07d8*/ 	.word	0x0000ac50
        /*07dc*/ 	.word	0x00000009
        /*07e0*/ 	.word	0x00000000
        /*07e4*/ 	.short	0x010a
        /*07e6*/ 	.byte	0x3f
	.zero		1


	//   ....[119]....
        /*07e8*/ 	.word	0x0000aca0
        /*07ec*/ 	.word	0x00000006
        /*07f0*/ 	.word	0x00000000
        /*07f4*/ 	.short	0x010a
        /*07f6*/ 	.byte	0x3f
	.zero		1


	//   ....[120]....
        /*07f8*/ 	.word	0x0000acf0
        /*07fc*/ 	.word	0x00000009
        /*0800*/ 	.word	0x00000000
        /*0804*/ 	.short	0x010a
        /*0806*/ 	.byte	0x3f
	.zero		1


	//   ....[121]....
        /*0808*/ 	.word	0x0000ad40
        /*080c*/ 	.word	0x00000006
        /*0810*/ 	.word	0x00000000
        /*0814*/ 	.short	0x010a
        /*0816*/ 	.byte	0x3f
	.zero		1


	//   ....[122]....
        /*0818*/ 	.word	0x0000ad90
        /*081c*/ 	.word	0x00000009
        /*0820*/ 	.word	0x00000000
        /*0824*/ 	.short	0x010a
        /*0826*/ 	.byte	0x3f
	.zero		1


	//   ....[123]....
        /*0828*/ 	.word	0x0000ade0
        /*082c*/ 	.word	0x00000006
        /*0830*/ 	.word	0x00000000
        /*0834*/ 	.short	0x010a
        /*0836*/ 	.byte	0x3f
	.zero		1


	//----- nvinfo : EIATTR_NUM_MBARRIERS
	.align		4
.L_28:
        /*0838*/ 	.byte	0x03, 0x38
        /*083a*/ 	.short	0x003a


	//----- nvinfo : EIATTR_EXIT_INSTR_OFFSETS
	.align		4
        /*083c*/ 	.byte	0x04, 0x1c
        /*083e*/ 	.short	(.L_30 - .L_29)


	//   ....[0]....
.L_29:
        /*0840*/ 	.word	0x00000c80


	//   ....[1]....
        /*0844*/ 	.word	0x00001470


	//   ....[2]....
        /*0848*/ 	.word	0x000080c0


	//   ....[3]....
        /*084c*/ 	.word	0x00008620


	//   ....[4]....
        /*0850*/ 	.word	0x0000a3a0


	//----- nvinfo : EIATTR_MAX_THREADS
	.align		4
.L_30:
        /*0854*/ 	.byte	0x04, 0x05
        /*0856*/ 	.short	(.L_32 - .L_31)
.L_31:
        /*0858*/ 	.word	0x00000180
        /*085c*/ 	.word	0x00000001
        /*0860*/ 	.word	0x00000001


	//----- nvinfo : EIATTR_CRS_STACK_SIZE
	.align		4
.L_32:
        /*0864*/ 	.byte	0x04, 0x1e
        /*0866*/ 	.short	(.L_34 - .L_33)
.L_33:
        /*0868*/ 	.word	0x00000000


	//----- nvinfo : EIATTR_CBANK_PARAM_SIZE
	.align		4
.L_34:
        /*086c*/ 	.byte	0x03, 0x19
        /*086e*/ 	.short	0x0470


	//----- nvinfo : EIATTR_PARAM_CBANK
	.align		4
        /*0870*/ 	.byte	0x04, 0x0a
        /*0872*/ 	.short	(.L_36 - .L_35)
	.align		4
.L_35:
        /*0874*/ 	.word	index@(.nv.constant0._ZN7cutlass13device_kernelINS_4gemm6kernel13GemmUniversalIN4cute5tupleIJiiiiEEENS1_10collective13CollectiveMmaINS1_37MainloopSm90TmaGmmaWarpSpecializedFP8ILi28ENS5_IJNS4_1CILi2EEENSA_ILi1EEESC_EEENS1_35KernelTmaWarpSpecializedCooperativeEEENS5_IJNSA_ILi128EEESG_NSA_ILi32EEEEEENS_12float_e4m3_tENS5_IJlSC_lEEESJ_SK_NS4_8TiledMMAINS4_8MMA_AtomIJNS4_4SM904GMMA31MMA_64x128x32_F32E4M3E4M3_SS_TNILNSO_7ScaleInE1ELSQ_1EEEEEENS4_6LayoutISD_NS5_IJSC_NSA_ILi0EEESU_EEEEENS5_IJNS4_10UnderscoreESX_SX_EEEEENS4_13SM90_TMA_LOADENS4_14ComposedLayoutINS4_7SwizzleILi1ELi4ELi3EEENS4_18smem_ptr_flag_bitsILi8EEENST_INS5_IJNSA_ILi8EEESH_EEENS5_IJSH_SC_EEEEEEEvNS4_8identityENS4_23SM90_TMA_LOAD_MULTICASTES1A_vS1B_EENS_8epilogue10collective6detail29Sm90TmaWarpSpecializedAdapterINS1F_15DefaultEpilogueISJ_SK_SK_NS1E_6thread17LinearCombinationISJ_Li1EffLNS1J_9ScaleType4KindE0ELNS_15FloatRoundStyleE2ESJ_EENS1_15EpilogueDefaultEEEEEvvEEEEvNT_6ParamsE)
        /*0878*/ 	.short	0x0210
        /*087a*/ 	.short	0x0470


	//----- nvinfo : EIATTR_SW_WAR
	.align		4
.L_36:
        /*087c*/ 	.byte	0x04, 0x36
        /*087e*/ 	.short	(.L_38 - .L_37)
.L_37:
        /*0880*/ 	.word	0x00000008
.L_38:


//--------------------- .nv.callgraph             --------------------------
	.section	.nv.callgraph,"",@"SHT_CUDA_CALLGRAPH"
	.align	4
	.sectionentsize	8
	.align		4
        /*0000*/ 	.word	0x00000000
	.align		4
        /*0004*/ 	.word	0xffffffff
	.align		4
        /*0008*/ 	.word	0x00000000
	.align		4
        /*000c*/ 	.word	0xfffffffe
	.align		4
        /*0010*/ 	.word	0x00000000
	.align		4
        /*0014*/ 	.word	0xfffffffd
	.align		4
        /*0018*/ 	.word	0x00000000
	.align		4
        /*001c*/ 	.word	0xfffffffc


//--------------------- .nv.constant4             --------------------------
	.section	.nv.constant4,"a",@progbits
	.align	8
	.align		8
.nv.constant4:
        /*0000*/ 	.dword	_ZN39_INTERNAL_3bdd5659_4_k_cu_705e9550_51514cuda3std3__45__cpo5beginE
	.align		8
        /*0008*/ 	.dword	_ZN39_INTERNAL_3bdd5659_4_k_cu_705e9550_51514cuda3std3__45__cpo3endE
	.align		8
        /*0010*/ 	.dword	_ZN39_INTERNAL_3bdd5659_4_k_cu_705e9550_51514cuda3std3__45__cpo6cbeginE
	.align		8
        /*0018*/ 	.dword	_ZN39_INTERNAL_3bdd5659_4_k_cu_705e9550_51514cuda3std3__45__cpo4cendE
	.align		8
        /*0020*/ 	.dword	_ZN39_INTERNAL_3bdd5659_4_k_cu_705e9550_51514cuda3std3__441_GLOBAL__N__3bdd5659_4_k_cu_705e9550_51516ignoreE
	.align		8
        /*0028*/ 	.dword	_ZN39_INTERNAL_3bdd5659_4_k_cu_705e9550_51514cuda3std3__419piecewise_constructE
	.align		8
        /*0030*/ 	.dword	_ZN39_INTERNAL_3bdd5659_4_k_cu_705e9550_51514cuda3std3__48in_placeE
	.align		8
        /*0038*/ 	.dword	_ZN39_INTERNAL_3bdd5659_4_k_cu_705e9550_51514cuda3std6ranges3__45__cpo4swapE
	.align		8
        /*0040*/ 	.dword	_ZN39_INTERNAL_3bdd5659_4_k_cu_705e9550_51514cuda3std6ranges3__45__cpo9iter_moveE
	.align		8
        /*0048*/ 	.dword	_ZN39_INTERNAL_3bdd5659_4_k_cu_705e9550_51514cute7productE
	.align		8
        /*0050*/ 	.dword	_ZN39_INTERNAL_3bdd5659_4_k_cu_705e9550_51514cute1_E


//--------------------- .text._ZN7cutlass13device_kernelINS_4gemm6kernel13GemmUniversalIN4cute5tupleIJiiiiEEENS1_10collective13CollectiveMmaINS1_37MainloopSm90TmaGmmaWarpSpecializedFP8ILi28ENS5_IJNS4_1CILi2EEENSA_ILi1EEESC_EEENS1_35KernelTmaWarpSpecializedCooperativeEEENS5_IJNSA_ILi128EEESG_NSA_ILi32EEEEEENS_12float_e4m3_tENS5_IJlSC_lEEESJ_SK_NS4_8TiledMMAINS4_8MMA_AtomIJNS4_4SM904GMMA31MMA_64x128x32_F32E4M3E4M3_SS_TNILNSO_7ScaleInE1ELSQ_1EEEEEENS4_6LayoutISD_NS5_IJSC_NSA_ILi0EEESU_EEEEENS5_IJNS4_10UnderscoreESX_SX_EEEEENS4_13SM90_TMA_LOADENS4_14ComposedLayoutINS4_7SwizzleILi1ELi4ELi3EEENS4_18smem_ptr_flag_bitsILi8EEENST_INS5_IJNSA_ILi8EEESH_EEENS5_IJSH_SC_EEEEEEEvNS4_8identityENS4_23SM90_TMA_LOAD_MULTICASTES1A_vS1B_EENS_8epilogue10collective6detail29Sm90TmaWarpSpecializedAdapterINS1F_15DefaultEpilogueISJ_SK_SK_NS1E_6thread17LinearCombinationISJ_Li1EffLNS1J_9ScaleType4KindE0ELNS_15FloatRoundStyleE2ESJ_EENS1_15EpilogueDefaultEEEEEvvEEEEvNT_6ParamsE --------------------------
	.section	.text._ZN7cutlass13device_kernelINS_4gemm6kernel13GemmUniversalIN4cute5tupleIJiiiiEEENS1_10collective13CollectiveMmaINS1_37MainloopSm90TmaGmmaWarpSpecializedFP8ILi28ENS5_IJNS4_1CILi2EEENSA_ILi1EEESC_EEENS1_35KernelTmaWarpSpecializedCooperativeEEENS5_IJNSA_ILi128EEESG_NSA_ILi32EEEEEENS_12float_e4m3_tENS5_IJlSC_lEEESJ_SK_NS4_8TiledMMAINS4_8MMA_AtomIJNS4_4SM904GMMA31MMA_64x128x32_F32E4M3E4M3_SS_TNILNSO_7ScaleInE1ELSQ_1EEEEEENS4_6LayoutISD_NS5_IJSC_NSA_ILi0EEESU_EEEEENS5_IJNS4_10UnderscoreESX_SX_EEEEENS4_13SM90_TMA_LOADENS4_14ComposedLayoutINS4_7SwizzleILi1ELi4ELi3EEENS4_18smem_ptr_flag_bitsILi8EEENST_INS5_IJNSA_ILi8EEESH_EEENS5_IJSH_SC_EEEEEEEvNS4_8identityENS4_23SM90_TMA_LOAD_MULTICASTES1A_vS1B_EENS_8epilogue10collective6detail29Sm90TmaWarpSpecializedAdapterINS1F_15DefaultEpilogueISJ_SK_SK_NS1E_6thread17LinearCombinationISJ_Li1EffLNS1J_9ScaleType4KindE0ELNS_15FloatRoundStyleE2ESJ_EENS1_15EpilogueDefaultEEEEEvvEEEEvNT_6ParamsE,"ax",@progbits
	.align	128
.text._ZN7cutlass13device_kernelINS_4gemm6kernel13GemmUniversalIN4cute5tupleIJiiiiEEENS1_10collective13CollectiveMmaINS1_37MainloopSm90TmaGmmaWarpSpecializedFP8ILi28ENS5_IJNS4_1CILi2EEENSA_ILi1EEESC_EEENS1_35KernelTmaWarpSpecializedCooperativeEEENS5_IJNSA_ILi128EEESG_NSA_ILi32EEEEEENS_12float_e4m3_tENS5_IJlSC_lEEESJ_SK_NS4_8TiledMMAINS4_8MMA_AtomIJNS4_4SM904GMMA31MMA_64x128x32_F32E4M3E4M3_SS_TNILNSO_7ScaleInE1ELSQ_1EEEEEENS4_6LayoutISD_NS5_IJSC_NSA_ILi0EEESU_EEEEENS5_IJNS4_10UnderscoreESX_SX_EEEEENS4_13SM90_TMA_LOADENS4_14ComposedLayoutINS4_7SwizzleILi1ELi4ELi3EEENS4_18smem_ptr_flag_bitsILi8EEENST_INS5_IJNSA_ILi8EEESH_EEENS5_IJSH_SC_EEEEEEEvNS4_8identityENS4_23SM90_TMA_LOAD_MULTICASTES1A_vS1B_EENS_8epilogue10collective6detail29Sm90TmaWarpSpecializedAdapterINS1F_15DefaultEpilogueISJ_SK_SK_NS1E_6thread17LinearCombinationISJ_Li1EffLNS1J_9ScaleType4KindE0ELNS_15FloatRoundStyleE2ESJ_EENS1_15EpilogueDefaultEEEEEvvEEEEvNT_6ParamsE:
        .type           _ZN7cutlass13device_kernelINS_4gemm6kernel13GemmUniversalIN4cute5tupleIJiiiiEEENS1_10collective13CollectiveMmaINS1_37MainloopSm90TmaGmmaWarpSpecializedFP8ILi28ENS5_IJNS4_1CILi2EEENSA_ILi1EEESC_EEENS1_35KernelTmaWarpSpecializedCooperativeEEENS5_IJNSA_ILi128EEESG_NSA_ILi32EEEEEENS_12float_e4m3_tENS5_IJlSC_lEEESJ_SK_NS4_8TiledMMAINS4_8MMA_AtomIJNS4_4SM904GMMA31MMA_64x128x32_F32E4M3E4M3_SS_TNILNSO_7ScaleInE1ELSQ_1EEEEEENS4_6LayoutISD_NS5_IJSC_NSA_ILi0EEESU_EEEEENS5_IJNS4_10UnderscoreESX_SX_EEEEENS4_13SM90_TMA_LOADENS4_14ComposedLayoutINS4_7SwizzleILi1ELi4ELi3EEENS4_18smem_ptr_flag_bitsILi8EEENST_INS5_IJNSA_ILi8EEESH_EEENS5_IJSH_SC_EEEEEEEvNS4_8identityENS4_23SM90_TMA_LOAD_MULTICASTES1A_vS1B_EENS_8epilogue10collective6detail29Sm90TmaWarpSpecializedAdapterINS1F_15DefaultEpilogueISJ_SK_SK_NS1E_6thread17LinearCombinationISJ_Li1EffLNS1J_9ScaleType4KindE0ELNS_15FloatRoundStyleE2ESJ_EENS1_15EpilogueDefaultEEEEEvvEEEEvNT_6ParamsE,@function
        .size           _ZN7cutlass13device_kernelINS_4gemm6kernel13GemmUniversalIN4cute5tupleIJiiiiEEENS1_10collective13CollectiveMmaINS1_37MainloopSm90TmaGmmaWarpSpecializedFP8ILi28ENS5_IJNS4_1CILi2EEENSA_ILi1EEESC_EEENS1_35KernelTmaWarpSpecializedCooperativeEEENS5_IJNSA_ILi128EEESG_NSA_ILi32EEEEEENS_12float_e4m3_tENS5_IJlSC_lEEESJ_SK_NS4_8TiledMMAINS4_8MMA_AtomIJNS4_4SM904GMMA31MMA_64x128x32_F32E4M3E4M3_SS_TNILNSO_7ScaleInE1ELSQ_1EEEEEENS4_6LayoutISD_NS5_IJSC_NSA_ILi0EEESU_EEEEENS5_IJNS4_10UnderscoreESX_SX_EEEEENS4_13SM90_TMA_LOADENS4_14ComposedLayoutINS4_7SwizzleILi1ELi4ELi3EEENS4_18smem_ptr_flag_bitsILi8EEENST_INS5_IJNSA_ILi8EEESH_EEENS5_IJSH_SC_EEEEEEEvNS4_8identityENS4_23SM90_TMA_LOAD_MULTICASTES1A_vS1B_EENS_8epilogue10collective6detail29Sm90TmaWarpSpecializedAdapterINS1F_15DefaultEpilogueISJ_SK_SK_NS1E_6thread17LinearCombinationISJ_Li1EffLNS1J_9ScaleType4KindE0ELNS_15FloatRoundStyleE2ESJ_EENS1_15EpilogueDefaultEEEEEvvEEEEvNT_6ParamsE,(.L_x_255 - _ZN7cutlass13device_kernelINS_4gemm6kernel13GemmUniversalIN4cute5tupleIJiiiiEEENS1_10collective13CollectiveMmaINS1_37MainloopSm90TmaGmmaWarpSpecializedFP8ILi28ENS5_IJNS4_1CILi2EEENSA_ILi1EEESC_EEENS1_35KernelTmaWarpSpecializedCooperativeEEENS5_IJNSA_ILi128EEESG_NSA_ILi32EEEEEENS_12float_e4m3_tENS5_IJlSC_lEEESJ_SK_NS4_8TiledMMAINS4_8MMA_AtomIJNS4_4SM904GMMA31MMA_64x128x32_F32E4M3E4M3_SS_TNILNSO_7ScaleInE1ELSQ_1EEEEEENS4_6LayoutISD_NS5_IJSC_NSA_ILi0EEESU_EEEEENS5_IJNS4_10UnderscoreESX_SX_EEEEENS4_13SM90_TMA_LOADENS4_14ComposedLayoutINS4_7SwizzleILi1ELi4ELi3EEENS4_18smem_ptr_flag_bitsILi8EEENST_INS5_IJNSA_ILi8EEESH_EEENS5_IJSH_SC_EEEEEEEvNS4_8identityENS4_23SM90_TMA_LOAD_MULTICASTES1A_vS1B_EENS_8epilogue10collective6detail29Sm90TmaWarpSpecializedAdapterINS1F_15DefaultEpilogueISJ_SK_SK_NS1E_6thread17LinearCombinationISJ_Li1EffLNS1J_9ScaleType4KindE0ELNS_15FloatRoundStyleE2ESJ_EENS1_15EpilogueDefaultEEEEEvvEEEEvNT_6ParamsE)
        .other          _ZN7cutlass13device_kernelINS_4gemm6kernel13GemmUniversalIN4cute5tupleIJiiiiEEENS1_10collective13CollectiveMmaINS1_37MainloopSm90TmaGmmaWarpSpecializedFP8ILi28ENS5_IJNS4_1CILi2EEENSA_ILi1EEESC_EEENS1_35KernelTmaWarpSpecializedCooperativeEEENS5_IJNSA_ILi128EEESG_NSA_ILi32EEEEEENS_12float_e4m3_tENS5_IJlSC_lEEESJ_SK_NS4_8TiledMMAINS4_8MMA_AtomIJNS4_4SM904GMMA31MMA_64x128x32_F32E4M3E4M3_SS_TNILNSO_7ScaleInE1ELSQ_1EEEEEENS4_6LayoutISD_NS5_IJSC_NSA_ILi0EEESU_EEEEENS5_IJNS4_10UnderscoreESX_SX_EEEEENS4_13SM90_TMA_LOADENS4_14ComposedLayoutINS4_7SwizzleILi1ELi4ELi3EEENS4_18smem_ptr_flag_bitsILi8EEENST_INS5_IJNSA_ILi8EEESH_EEENS5_IJSH_SC_EEEEEEEvNS4_8identityENS4_23SM90_TMA_LOAD_MULTICASTES1A_vS1B_EENS_8epilogue10collective6detail29Sm90TmaWarpSpecializedAdapterINS1F_15DefaultEpilogueISJ_SK_SK_NS1E_6thread17LinearCombinationISJ_Li1EffLNS1J_9ScaleType4KindE0ELNS_15FloatRoundStyleE2ESJ_EENS1_15EpilogueDefaultEEEEEvvEEEEvNT_6ParamsE,@"STO_CUDA_ENTRY STV_DEFAULT"
_ZN7cutlass13device_kernelINS_4gemm6kernel13GemmUniversalIN4cute5tupleIJiiiiEEENS1_10collective13CollectiveMmaINS1_37MainloopSm90TmaGmmaWarpSpecializedFP8ILi28ENS5_IJNS4_1CILi2EEENSA_ILi1EEESC_EEENS1_35KernelTmaWarpSpecializedCooperativeEEENS5_IJNSA_ILi128EEESG_NSA_ILi32EEEEEENS_12float_e4m3_tENS5_IJlSC_lEEESJ_SK_NS4_8TiledMMAINS4_8MMA_AtomIJNS4_4SM904GMMA31MMA_64x128x32_F32E4M3E4M3_SS_TNILNSO_7ScaleInE1ELSQ_1EEEEEENS4_6LayoutISD_NS5_IJSC_NSA_ILi0EEESU_EEEEENS5_IJNS4_10UnderscoreESX_SX_EEEEENS4_13SM90_TMA_LOADENS4_14ComposedLayoutINS4_7SwizzleILi1ELi4ELi3EEENS4_18smem_ptr_flag_bitsILi8EEENST_INS5_IJNSA_ILi8EEESH_EEENS5_IJSH_SC_EEEEEEEvNS4_8identityENS4_23SM90_TMA_LOAD_MULTICASTES1A_vS1B_EENS_8epilogue10collective6detail29Sm90TmaWarpSpecializedAdapterINS1F_15DefaultEpilogueISJ_SK_SK_NS1E_6thread17LinearCombinationISJ_Li1EffLNS1J_9ScaleType4KindE0ELNS_15FloatRoundStyleE2ESJ_EENS1_15EpilogueDefaultEEEEEvvEEEEvNT_6ParamsE:
[----:B------:R-:W-:Y:S01]  /*0000*/  LDC R1, c[0x0][0x28] ;  /* 0x00000a00ff017b82 */ /* 0x000fe20000000800 */
[----:B------:R-:W0:Y:S01]  /*0010*/  S2R R0, SR_TID.X ;  /* 0x0000000000007919 */ /* 0x000e220000002100 */
[----:B------:R-:W-:Y:S01]  /*0020*/  ELECT P0, URZ, PT ;  /* 0x00000000003f782f */ /* 0x000fe20003800000 */
[----:B------:R-:W-:Y:S01]  /*0030*/  BSSY B0, `(.L_x_0) ;  /* 0x000000f000007945 */ /* 0x000fe20003800000 */
[--C-:B0-----:R-:W-:Y:S02]  /*0040*/  SHF.R.U32.HI R2, RZ, 0x5, R0.reuse ;  /* 0x00000005ff027819 */ /* 0x101fe40000011600 */
[----:B------:R-:W-:-:S03]  /*0050*/  SHF.R.U32.HI R3, RZ, 0x7, R0 ;  /* 0x00000007ff037819 */ /* 0x000fc60000011600 */
[----:B------:R-:W0:Y:S04]  /*0060*/  SHFL.IDX PT, R7, R2, RZ, 0x1f ;  /* 0x00001fff02077589 */ /* 0x000e2800000e0000 */
[----:B------:R-:W1:Y:S01]  /*0070*/  SHFL.IDX PT, R3, R3, RZ, 0x1f ;  /* 0x00001fff03037589 */ /* 0x000e6200000e0000 */
[----:B0-----:R-:W-:-:S13]  /*0080*/  ISETP.NE.OR P0, PT, R7, RZ, !P0 ;  /* 0x000000ff0700720c */ /* 0x001fda0004705670 */
[----:B-1----:R-:W-:Y:S05]  /*0090*/  @P0 BRA `(.L_x_1) ;  /* 0x0000000000200947 */ /* 0x002fea0003800000 */
[----:B------:R-:W-:Y:S02]  /*00a0*/  ULDC.64 UR4, c[0x0][0x198] ;  /* 0x0000660000047ab9 */ /* 0x000fe40000000a00 */
[----:B------:R-:W-:Y:S02]  /*00b0*/  UIADD3 UR6, UP0, UR4, 0xf0, URZ ;  /* 0x000000f004067890 */ /* 0x000fe4000ff1e03f */
[----:B------:R-:W-:Y:S02]  /*00c0*/  UIADD3 UR4, UP1, UR4, 0x1f0, URZ ;  /* 0x000001f004047890 */ /* 0x000fe4000ff3e03f */
[----:B------:R-:W-:Y:S02]  /*00d0*/  UIADD3.X UR7, URZ, UR5, URZ, UP0, !UPT ;  /* 0x000000053f077290 */ /* 0x000fe400087fe43f */
[----:B------:R-:W-:-:S07]  /*00e0*/  UIADD3.X UR5, URZ, UR5, URZ, UP1, !UPT ;  /* 0x000000053f057290 */ /* 0x000fce0008ffe43f */
[----:B------:R0:W-:Y:S02]  /*00f0*/  UTMACCTL.PF [UR6] ;  /* 0x00000000060079b9 */ /* 0x0001e40008040000 */
[----:B------:R0:W-:Y:S02]  /*0100*/  UTMACCTL.PF [UR4] ;  /* 0x00000000040079b9 */ /* 0x0001e40008040000 */
[----:B0-----:R-:W-:Y:S01]  /*0110*/  NOP ;  /* 0x0000000000007918 */ /* 0x001fe20000000000 */
.L_x_1:
[----:B------:R-:W-:Y:S05]  /*0120*/  BSYNC B0 ;  /* 0x0000000000007941 */ /* 0x000fea0003800000 */
.L_x_0:
[----:B------:R-:W0:Y:S02]  /*0130*/  SHFL.IDX PT, R4, R2, RZ, 0x1f ;  /* 0x00001fff02047589 */ /* 0x000e2400000e0000 */
[----:B0-----:R-:W-:-:S13]  /*0140*/  ISETP.NE.AND P0, PT, R4, RZ, PT ;  /* 0x000000ff0400720c */ /* 0x001fda0003f05270 */
[----:B------:R-:W-:Y:S05]  /*0150*/  @P0 BRA `(.L_x_2) ;  /* 0x0000000400240947 */ /* 0x000fea0003800000 */
[----:B------:R-:W-:Y:S01]  /*0160*/  ELECT P0, URZ, PT ;  /* 0x00000000003f782f */ /* 0x000fe20003800000 */
[----:B------:R-:W-:-:S12]  /*0170*/  BSSY B0, `(.L_x_2) ;  /* 0x0000047000007945 */ /* 0x000fd80003800000 */
[----:B------:R-:W-:Y:S05]  /*0180*/  @!P0 BRA `(.L_x_3) ;  /* 0x0000000400148947 */ /* 0x000fea0003800000 */
[----:B------:R-:W0:Y:S01]  /*0190*/  S2UR UR8, SR_CgaCtaId ;  /* 0x00000000000879c3 */ /* 0x000e220000008800 */
[----:B------:R-:W-:Y:S01]  /*01a0*/  UMOV UR4, 0x400 ;  /* 0x0000040000047882 */ /* 0x000fe20000000000 */
[----:B------:R-:W-:Y:S01]  /*01b0*/  UMOV UR5, 0x1 ;  /* 0x0000000100057882 */ /* 0x000fe20000000000 */
[----:B------:R-:W-:Y:S02]  /*01c0*/  UMOV UR6, 0x4 ;  /* 0x0000000400067882 */ /* 0x000fe40000000000 */
[----:B------:R-:W-:-:S04]  /*01d0*/  UIADD3 UR6, -UR6, 0x100000, URZ ;  /* 0x0010000006067890 */ /* 0x000fc8000fffe13f */
[----:B------:R-:W-:Y:S02]  /*01e0*/  USHF.L.U32 UR7, UR6, 0xb, URZ ;  /* 0x0000000b06077899 */ /* 0x000fe4000800063f */
[----:B------:R-:W-:Y:S02]  /*01f0*/  USHF.L.U32 UR6, UR6, 0x1, URZ ;  /* 0x0000000106067899 */ /* 0x000fe4000800063f */
[----:B0-----:R-:W-:Y:S02]  /*0200*/  ULEA UR8, UR8, UR4, 0x18 ;  /* 0x0000000408087291 */ /* 0x001fe4000f8ec03f */
[----:B------:R-:W-:-:S04]  /*0210*/  UIADD3 UR4, -UR5, 0x100000, URZ ;  /* 0x0010000005047890 */ /* 0x000fc8000fffe13f */
[----:B------:R-:W-:Y:S02]  /*0220*/  USHF.L.U32 UR5, UR4, 0xb, URZ ;  /* 0x0000000b04057899 */ /* 0x000fe4000800063f */
[----:B------:R-:W-:Y:S01]  /*0230*/  USHF.L.U32 UR4, UR4, 0x1, URZ ;  /* 0x0000000104047899 */ /* 0x000fe2000800063f */
[----:B------:R-:W0:Y:S11]  /*0240*/  FENCE.VIEW.ASYNC.S ;  /* 0x00000000000073c6 */ /* 0x000e360000000000 */
[----:B0-----:R0:W1:Y:S01]  /*0250*/  SYNCS.EXCH.64 URZ, [UR8], UR4 ;  /* 0x00000004083f75b2 */ /* 0x0010620008000100 */
[----:B------:R0:W2:Y:S01]  /*0260*/  SYNCS.EXCH.64 URZ, [UR8+0xe0], UR6 ;  /* 0x0000e006083f75b2 */ /* 0x0000a20008000100 */
[----:B------:R0:W3:Y:S01]  /*0270*/  SYNCS.EXCH.64 URZ, [UR8+0x8], UR4 ;  /* 0x00000804083f75b2 */ /* 0x0000e20008000100 */
[----:B------:R0:W4:Y:S01]  /*0280*/  SYNCS.EXCH.64 URZ, [UR8+0xe8], UR6 ;  /* 0x0000e806083f75b2 */ /* 0x0001220008000100 */
[----:B------:R0:W0:Y:S01]  /*0290*/  SYNCS.EXCH.64 URZ, [UR8+0x10], UR4 ;  /* 0x00001004083f75b2 */ /* 0x0000220008000100 */
        /* <DEDUP_REMOVED lines=51> */
[----:B-1234-:R-:W-:Y:S01]  /*05d0*/  NOP ;  /* 0x0000000000007918 */ /* 0x01efe20000000000 */
.L_x_3:
[----:B0-----:R-:W-:Y:S05]  /*05e0*/  BSYNC B0 ;  /* 0x0000000000007941 */ /* 0x001fea0003800000 */
.L_x_2:
[----:B------:R-:W-:Y:S01]  /*05f0*/  SHF.R.S32.HI R5, RZ, 0x1f, R0 ;  /* 0x0000001fff057819 */ /* 0x000fe20000011400 */
[----:B------:R-:W0:Y:S01]  /*0600*/  SHFL.IDX PT, R2, R2, RZ, 0x1f ;  /* 0x00001fff02027589 */ /* 0x000e2200000e0000 */
[----:B------:R-:W1:Y:S01]  /*0610*/  S2UR UR8, SR_CTAID.X ;  /* 0x00000000000879c3 */ /* 0x000e620000002500 */
[----:B------:R-:W-:Y:S02]  /*0620*/  ELECT P0, URZ, PT ;  /* 0x00000000003f782f */ /* 0x000fe40003800000 */
[----:B------:R-:W-:Y:S01]  /*0630*/  LEA.HI R5, R5, R0, RZ, 0x7 ;  /* 0x0000000005057211 */ /* 0x000fe200078f38ff */
[----:B------:R-:W2:Y:S01]  /*0640*/  S2R R8, SR_CTAID.Y ;  /* 0x0000000000087919 */ /* 0x000ea20000002600 */
[----:B------:R-:W-:Y:S01]  /*0650*/  SHF.R.S32.HI R11, RZ, 0x1f, R4 ;  /* 0x0000001fff0b7819 */ /* 0x000fe20000011404 */
[----:B------:R-:W-:Y:S01]  /*0660*/  ULDC UR4, c[0x0][0x150] ;  /* 0x0000540000047ab9 */ /* 0x000fe20000000800 */
[----:B------:R-:W-:Y:S01]  /*0670*/  LOP3.LUT R5, R5, 0xffffff80, RZ, 0xc0, !PT ;  /* 0xffffff8005057812 */ /* 0x000fe200078ec0ff */
[----:B------:R-:W-:Y:S01]  /*0680*/  VIADD R16, R3, 0xffffffff ;  /* 0xffffffff03107836 */ /* 0x000fe20000000000 */
[----:B------:R-:W-:Y:S01]  /*0690*/  LEA.HI R11, R11, R4, RZ, 0x2 ;  /* 0x000000040b0b7211 */ /* 0x000fe200078f10ff */
[----:B------:R-:W3:Y:S01]  /*06a0*/  LDC R12, c[0x0][0x144] ;  /* 0x00005100ff0c7b82 */ /* 0x000ee20000000800 */
[----:B------:R-:W-:Y:S01]  /*06b0*/  NOP ;  /* 0x0000000000007918 */ /* 0x000fe20000000000 */
[----:B------:R-:W-:Y:S01]  /*06c0*/  IMAD.IADD R6, R0, 0x1, -R5 ;  /* 0x0000000100067824 */ /* 0x000fe200078e0a05 */
[----:B------:R-:W-:Y:S01]  /*06d0*/  LOP3.LUT R11, R11, 0x3ffffffc, RZ, 0xc0, !PT ;  /* 0x3ffffffc0b0b7812 */ /* 0x000fe200078ec0ff */
[----:B------:R-:W-:Y:S01]  /*06e0*/  NOP ;  /* 0x0000000000007918 */ /* 0x000fe20000000000 */
[----:B------:R-:W-:-:S02]  /*06f0*/  ISETP.NE.AND P4, PT, R3, RZ, PT ;  /* 0x000000ff0300720c */ /* 0x000fc40003f85270 */
[----:B------:R-:W-:Y:S01]  /*0700*/  SHF.R.S32.HI R5, RZ, 0x1f, R6 ;  /* 0x0000001fff057819 */ /* 0x000fe20000011406 */
[----:B------:R-:W-:Y:S01]  /*0710*/  IMAD.IADD R4, R4, 0x1, -R11 ;  /* 0x0000000104047824 */ /* 0x000fe200078e0a0b */
[----:B------:R-:W4:Y:S01]  /*0720*/  LDC R14, c[0x0][0x140] ;  /* 0x00005000ff0e7b82 */ /* 0x000f220000000800 */
[----:B------:R-:W-:Y:S02]  /*0730*/  ISETP.GE.U32.AND P6, PT, R16, 0x2, PT ;  /* 0x000000021000780c */ /* 0x000fe40003fc6070 */
[----:B------:R-:W-:Y:S02]  /*0740*/  LEA.HI R5, R5, R6, RZ, 0x3 ;  /* 0x0000000605057211 */ /* 0x000fe400078f18ff */
[----:B0-----:R-:W-:Y:S02]  /*0750*/  ISETP.NE.OR P0, PT, R2, RZ, !P0 ;  /* 0x000000ff0200720c */ /* 0x001fe40004705670 */
[--C-:B------:R-:W-:Y:S01]  /*0760*/  SHF.R.S32.HI R2, RZ, 0x3, R5.reuse ;  /* 0x00000003ff027819 */ /* 0x100fe20000011405 */
[----:B------:R-:W0:Y:S01]  /*0770*/  LDC R13, c[0x0][0x148] ;  /* 0x00005200ff0d7b82 */ /* 0x000e220000000800 */
[----:B------:R-:W-:-:S02]  /*0780*/  SHF.R.S32.HI R5, RZ, 0x1f, R5 ;  /* 0x0000001fff057819 */ /* 0x000fc40000011405 */
[----:B-1----:R-:W-:Y:S02]  /*0790*/  I2FP.F32.U32 R10, UR8 ;  /* 0x00000008000a7c45 */ /* 0x002fe40008201000 */
[----:B------:R-:W-:-:S03]  /*07a0*/  LEA.HI R5, R5, R2, RZ, 0x2 ;  /* 0x0000000205057211 */ /* 0x000fc600078f10ff */
[----:B------:R-:W-:Y:S01]  /*07b0*/  FMUL R10, R10, UR4 ;  /* 0x000000040a0a7c20 */ /* 0x000fe20008400000 */
[----:B------:R-:W-:Y:S01]  /*07c0*/  LOP3.LUT R5, R5, 0xfffffffc, RZ, 0xc0, !PT ;  /* 0xfffffffc05057812 */ /* 0x000fe200078ec0ff */
[----:B------:R-:W-:Y:S01]  /*07d0*/  VOTEU.ALL UP0, P0 ;  /* 0x00000000003f7886 */ /* 0x000fe20000000000 */
[----:B--2---:R-:W-:Y:S01]  /*07e0*/  I2FP.F32.U32 R11, R8 ;  /* 0x00000008000b7245 */ /* 0x004fe20000201000 */
[----:B------:R-:W-:Y:S01]  /*07f0*/  ULDC UR4, c[0x0][0x154] ;  /* 0x0000550000047ab9 */ /* 0x000fe20000000800 */
[----:B------:R-:W-:Y:S01]  /*0800*/  VOTEU.ALL UP1, P0 ;  /* 0x00000000003f7886 */ /* 0x000fe20000020000 */
[----:B------:R-:W1:Y:S01]  /*0810*/  F2I.U32.TRUNC.NTZ R10, R10 ;  /* 0x0000000a000a7305 */ /* 0x000e62000020f000 */
[----:B------:R-:W-:Y:S01]  /*0820*/  IMAD.IADD R5, R2, 0x1, -R5 ;  /* 0x0000000102057824 */ /* 0x000fe200078e0a05 */
[----:B------:R-:W2:Y:S01]  /*0830*/  @!UP0 S2UR UR7, SR_CgaCtaId ;  /* 0x00000000000789c3 */ /* 0x000ea20000008800 */
[----:B------:R-:W-:Y:S01]  /*0840*/  @!UP0 UMOV UR6, 0x400 ;  /* 0x0000040000068882 */ /* 0x000fe20000000000 */
[----:B----4-:R-:W-:Y:S01]  /*0850*/  ISETP.EQ.U32.AND P3, PT, R14, 0x1, PT ;  /* 0x000000010e00780c */ /* 0x010fe20003f62070 */
[----:B------:R-:W-:-:S05]  /*0860*/  IMAD R5, R4, 0x4, R5 ;  /* 0x0000000404057824 */ /* 0x000fca00078e0205 */
[----:B------:R-:W-:-:S04]  /*0870*/  LEA.HI R2, R5, R5, RZ, 0x1 ;  /* 0x0000000505027211 */ /* 0x000fc800078f08ff */
[----:B------:R-:W-:Y:S01]  /*0880*/  LOP3.LUT R4, R2, 0xfffffffe, RZ, 0xc0, !PT ;  /* 0xfffffffe02047812 */ /* 0x000fe200078ec0ff */
[----:B-1----:R-:W-:Y:S02]  /*0890*/  IMAD.MOV R15, RZ, RZ, -R10 ;  /* 0x000000ffff0f7224 */ /* 0x002fe400078e0a0a */
[----:B------:R-:W-:Y:S01]  /*08a0*/  FMUL R10, R11, UR4 ;  /* 0x000000040b0a7c20 */ /* 0x000fe20008400000 */
[----:B------:R-:W-:Y:S01]  /*08b0*/  SHF.R.S32.HI R2, RZ, 0x1f, R7 ;  /* 0x0000001fff027819 */ /* 0x000fe20000011407 */
[----:B------:R-:W-:Y:S01]  /*08c0*/  UMOV UR4, 0x20 ;  /* 0x0000002000047882 */ /* 0x000fe20000000000 */
[----:B---3--:R-:W-:Y:S01]  /*08d0*/  IMAD R12, R12, R15, UR8 ;  /* 0x000000080c0c7e24 */ /* 0x008fe2000f8e020f */
[----:B------:R-:W-:-:S04]  /*08e0*/  @!UP0 UIADD3 UR4, -UR4, 0x100000, URZ ;  /* 0x0010000004048890 */ /* 0x000fc8000fffe13f */
[----:B------:R-:W-:Y:S02]  /*08f0*/  @!UP0 USHF.L.U32 UR5, UR4, 0xb, URZ ;  /* 0x0000000b04058899 */ /* 0x000fe4000800063f */
[----:B------:R-:W-:Y:S01]  /*0900*/  @!UP0 USHF.L.U32 UR4, UR4, 0x1, URZ ;  /* 0x0000000104048899 */ /* 0x000fe2000800063f */
[C---:B------:R-:W-:Y:S01]  /*0910*/  IMAD.IADD R11, R5.reuse, 0x1, -R4 ;  /* 0x00000001050b7824 */ /* 0x040fe200078e0a04 */
[----:B------:R-:W1:Y:S01]  /*0920*/  F2I.U32.TRUNC.NTZ R10, R10 ;  /* 0x0000000a000a7305 */ /* 0x000e62000020f000 */
[----:B------:R-:W-:Y:S01]  /*0930*/  LEA.HI R2, R2, R7, RZ, 0x2 ;  /* 0x0000000702027211 */ /* 0x000fe200078f10ff */
[----:B------:R-:W-:Y:S02]  /*0940*/  IMAD.SHL.U32 R4, R5, 0x4, RZ ;  /* 0x0000000405047824 */ /* 0x000fe400078e00ff */
[----:B------:R-:W-:Y:S01]  /*0950*/  ISETP.NE.AND P2, PT, R11, R12, PT ;  /* 0x0000000c0b00720c */ /* 0x000fe20003f45270 */
[----:B--2---:R-:W-:Y:S01]  /*0960*/  @!UP0 ULEA UR6, UR7, UR6, 0x18 ;  /* 0x0000000607068291 */ /* 0x004fe2000f8ec03f */
[----:B------:R-:W-:Y:S01]  /*0970*/  LOP3.LUT R2, R2, 0xfffffffc, RZ, 0xc0, !PT ;  /* 0xfffffffc02027812 */ /* 0x000fe200078ec0ff */
[----:B------:R-:W-:Y:S01]  /*0980*/  VOTEU.ALL UP0, P0 ;  /* 0x00000000003f7886 */ /* 0x000fe20000000000 */
[----:B------:R-:W-:-:S02]  /*0990*/  LOP3.LUT R5, R5, 0xc, R4, 0x78, !PT ;  /* 0x0000000c05057812 */ /* 0x000fc400078e7804 */
[----:B------:R-:W-:Y:S01]  /*09a0*/  LOP3.LUT P0, RZ, R6, 0x7, RZ, 0xc0, !PT ;  /* 0x0000000706ff7812 */ /* 0x000fe2000780c0ff */
[----:B------:R-:W-:Y:S02]  /*09b0*/  IMAD.IADD R7, R7, 0x1, -R2 ;  /* 0x0000000107077824 */ /* 0x000fe400078e0a02 */
[----:B------:R-:W-:Y:S01]  /*09c0*/  IMAD.MOV.U32 R6, RZ, RZ, 0x1 ;  /* 0x00000001ff067424 */ /* 0x000fe200078e00ff */
[----:B------:R-:W-:Y:S01]  /*09d0*/  ISETP.LT.U32.AND P0, PT, R5, 0x2, !P0 ;  /* 0x000000020500780c */ /* 0x000fe20004701070 */
[----:B-1----:R-:W-:Y:S01]  /*09e0*/  IMAD.MOV R20, RZ, RZ, -R10 ;  /* 0x000000ffff147224 */ /* 0x002fe200078e0a0a */
[----:B------:R-:W-:Y:S01]  /*09f0*/  ISETP.NE.AND P1, PT, R7, 0x3, PT ;  /* 0x000000030700780c */ /* 0x000fe20003f25270 */
[----:B------:R-:W1:Y:S02]  /*0a00*/  FENCE.VIEW.ASYNC.S ;  /* 0x00000000000073c6 */ /* 0x000e640000000000 */
[----:B-1----:R1:W2:Y:S01]  /*0a10*/  @!UP0 SYNCS.EXCH.64 URZ, [UR6+0x1d0], UR4 ;  /* 0x0001d004063f85b2 */ /* 0x0022a20008000100 */
[----:B------:R-:W-:Y:S01]  /*0a20*/  @P2 LEA.HI R2, R5, R5, RZ, 0x1 ;  /* 0x0000000505022211 */ /* 0x000fe200078f08ff */
[----:B0-----:R-:W-:Y:S01]  /*0a30*/  IMAD R11, R13, R20, R8 ;  /* 0x000000140d0b7224 */ /* 0x001fe200078e0208 */
[----:B------:R-:W-:-:S02]  /*0a40*/  ISETP.EQ.OR P1, PT, R7, RZ, !P1 ;  /* 0x000000ff0700720c */ /* 0x000fc40004f22670 */
[----:B------:R-:W-:Y:S02]  /*0a50*/  @P2 SHF.R.S32.HI R2, RZ, 0x1, R2 ;  /* 0x00000001ff022819 */ /* 0x000fe40000011402 */
[----:B------:R-:W-:Y:S02]  /*0a60*/  ISETP.EQ.AND P1, PT, R3, RZ, P1 ;  /* 0x000000ff0300720c */ /* 0x000fe40000f22270 */
[----:B------:R-:W-:Y:S02]  /*0a70*/  @P2 ISETP.NE.AND P5, PT, R2, R11, PT ;  /* 0x0000000b0200220c */ /* 0x000fe40003fa5270 */
[----:B------:R-:W-:Y:S02]  /*0a80*/  SEL R3, RZ, 0x1, !P0 ;  /* 0x00000001ff037807 */ /* 0x000fe40004000000 */
[----:B------:R-:W-:Y:S02]  /*0a90*/  @P2 SEL R6, RZ, 0x1, P5 ;  /* 0x00000001ff062807 */ /* 0x000fe40002800000 */
[----:B------:R-:W-:Y:S01]  /*0aa0*/  SEL R4, RZ, 0x1, !P1 ;  /* 0x00000001ff047807 */ /* 0x000fe20004800000 */
[----:B------:R1:W0:Y:S01]  /*0ab0*/  @!UP1 SYNCS.EXCH.64 URZ, [UR6+0x1d8], UR4 ;  /* 0x0001d804063f95b2 */ /* 0x0002220008000100 */
[----:B------:R-:W-:Y:S01]  /*0ac0*/  LOP3.LUT R6, R6, R3, RZ, 0xc0, !PT ;  /* 0x0000000306067212 */ /* 0x000fe200078ec0ff */
[----:B------:R-:W-:Y:S01]  /*0ad0*/  NOP ;  /* 0x0000000000007918 */ /* 0x000fe20000000000 */
[----:B------:R-:W-:Y:S01]  /*0ae0*/  SEL R4, R4, 0x2, P6 ;  /* 0x0000000204047807 */ /* 0x000fe20003000000 */
[----:B------:R-:W-:Y:S06]  /*0af0*/  @!P3 BRA `(.L_x_4) ;  /* 0x000000000008b947 */ /* 0x000fec0003800000 */
[----:B0-2---:R-:W-:Y:S01]  /*0b00*/  UCGABAR_ARV ;  /* 0x00000000000079c7 */ /* 0x005fe20008000000 */
[----:B------:R-:W-:Y:S05]  /*0b10*/  BRA `(.L_x_5) ;  /* 0x0000000000047947 */ /* 0x000fea0003800000 */
.L_x_4:
[----:B0-2---:R-:W-:Y:S01]  /*0b20*/  NOP ;  /* 0x0000000000007918 */ /* 0x005fe20000000000 */
.L_x_5:
[----:B------:R-:W0:Y:S01]  /*0b30*/  LDC R2, c[0x0][0x65c] ;  /* 0x00019700ff027b82 */ /* 0x000e220000000800 */
[----:B------:R-:W-:Y:S01]  /*0b40*/  IMAD.MOV.U32 R3, RZ, RZ, RZ ;  /* 0x000000ffff037224 */ /* 0x000fe200078e00ff */
[----:B0-----:R-:W-:Y:S01]  /*0b50*/  ISETP.NE.AND P2, PT, R2, 0x1, PT ;  /* 0x000000010200780c */ /* 0x001fe20003f45270 */
[----:B------:R-:W-:-:S12]  /*0b60*/  IMAD.U32 R2, RZ, RZ, UR8 ;  /* 0x00000008ff027e24 */ /* 0x000fd8000f8e00ff */
[----:B------:R-:W0:Y:S01]  /*0b70*/  @P2 LDC R15, c[0x0][0x10] ;  /* 0x00000400ff0f2b82 */ /* 0x000e220000000800 */
[----:B------:R-:W-:Y:S02]  /*0b80*/  @P2 IMAD.MOV.U32 R9, RZ, RZ, RZ ;  /* 0x000000ffff092224 */ /* 0x000fe400078e00ff */
[----:B------:R-:W-:-:S05]  /*0b90*/  @P2 IMAD.MOV.U32 R17, RZ, RZ, RZ ;  /* 0x000000ffff112224 */ /* 0x000fca00078e00ff */
[----:B------:R-:W2:Y:S01]  /*0ba0*/  @!P2 LDC R11, c[0x0][0xc] ;  /* 0x00000300ff0bab82 */ /* 0x000ea20000000800 */
[----:B0-----:R-:W-:-:S04]  /*0bb0*/  @P2 IMAD.WIDE.U32 R14, R15, UR8, R8 ;  /* 0x000000080f0e2c25 */ /* 0x001fc8000f8e0008 */
[----:B--2---:R-:W-:-:S04]  /*0bc0*/  @!P2 IMAD.WIDE.U32 R10, R8, R11, R2 ;  /* 0x0000000b080aa225 */ /* 0x004fc800078e0002 */
[----:B------:R-:W-:Y:S02]  /*0bd0*/  @P2 IMAD.MOV.U32 R2, RZ, RZ, R14 ;  /* 0x000000ffff022224 */ /* 0x000fe400078e000e */
[----:B------:R-:W-:Y:S02]  /*0be0*/  @P2 IMAD.IADD R3, R15, 0x1, R17 ;  /* 0x000000010f032824 */ /* 0x000fe400078e0211 */
[----:B------:R-:W-:Y:S02]  /*0bf0*/  @!P2 IMAD.MOV.U32 R2, RZ, RZ, R10 ;  /* 0x000000ffff02a224 */ /* 0x000fe400078e000a */
[----:B------:R-:W-:Y:S01]  /*0c00*/  @!P2 IMAD.MOV.U32 R3, RZ, RZ, R11 ;  /* 0x000000ffff03a224 */ /* 0x000fe200078e000b */
[----:B------:R-:W-:Y:S06]  /*0c10*/  @!P3 BRA `(.L_x_6) ;  /* 0x00000000000cb947 */ /* 0x000fec0003800000 */
[----:B------:R-:W-:Y:S01]  /*0c20*/  UCGABAR_WAIT ;  /* 0x0000000000007dc7 */ /* 0x000fe20008000000 */
[----:B------:R-:W-:Y:S01]  /*0c30*/  CCTL.IVALL ;  /* 0x00000000ff00798f */ /* 0x000fe20002000000 */
[----:B------:R-:W-:Y:S05]  /*0c40*/  BRA `(.L_x_7) ;  /* 0x0000000000047947 */ /* 0x000fea0003800000 */
.L_x_6:
[----:B------:R-:W-:Y:S06]  /*0c50*/  BAR.SYNC.DEFER_BLOCKING 0x0 ;  /* 0x0000000000007b1d */ /* 0x000fec0000010000 */
.L_x_7:
[----:B------:R-:W-:Y:S05]  /*0c60*/  @!P4 BRA `(.L_x_8) ;  /* 0x000000740018c947 */ /* 0x000fea0003800000 */
[----:B------:R-:W-:-:S13]  /*0c70*/  ISETP.GT.U32.AND P0, PT, R16, 0x1, PT ;  /* 0x000000011000780c */ /* 0x000fda0003f04070 */
[----:B-1----:R-:W-:Y:S05]  /*0c80*/  @P0 EXIT ;  /* 0x000000000000094d */ /* 0x002fea0003800000 */
[----:B------:R-:W-:Y:S01]  /*0c90*/  ULDC.64 UR4, c[0x0][0x650] ;  /* 0x0001940000047ab9 */ /* 0x000fe20000000a00 */
[----:B------:R-:W-:Y:S01]  /*0ca0*/  PRMT R14, RZ, 0x7610, R14 ;  /* 0x00007610ff0e7816 */ /* 0x000fe2000000000e */
[----:B------:R-:W-:Y:S01]  /*0cb0*/  IMAD.MOV.U32 R10, RZ, RZ, -0x1 ;  /* 0xffffffffff0a7424 */ /* 0x000fe200078e00ff */
[----:B------:R-:W-:Y:S01]  /*0cc0*/  ISETP.GE.U32.AND P0, PT, R2, UR4, PT ;  /* 0x0000000402007c0c */ /* 0x000fe2000bf06070 */
[----:B------:R-:W-:Y:S02]  /*0cd0*/  IMAD.MOV.U32 R11, RZ, RZ, -0x1 ;  /* 0xffffffffff0b7424 */ /* 0x000fe400078e00ff */
[----:B------:R-:W-:Y:S01]  /*0ce0*/  IMAD.MOV.U32 R7, RZ, RZ, -0x1 ;  /* 0xffffffffff077424 */ /* 0x000fe200078e00ff */
[----:B------:R-:W-:-:S13]  /*0cf0*/  ISETP.GE.U32.AND.EX P0, PT, R3, UR5, PT, P0 ;  /* 0x0000000503007c0c */ /* 0x000fda000bf06100 */
[----:B------:R-:W-:Y:S05]  /*0d00*/  @P0 BRA `(.L_x_9) ;  /* 0x0000000400280947 */ /* 0x000fea0003800000 */
[----:B------:R-:W0:Y:S01]  /*0d10*/  LDC.64 R22, c[0x0][0x628] ;  /* 0x00018a00ff167b82 */ /* 0x000e220000000a00 */
[----:B------:R-:W-:Y:S02]  /*0d20*/  IMAD.MOV.U32 R10, RZ, RZ, R2 ;  /* 0x000000ffff0a7224 */ /* 0x000fe400078e0002 */
[----:B------:R-:W-:-:S05]  /*0d30*/  IMAD.MOV.U32 R11, RZ, RZ, R3 ;  /* 0x000000ffff0b7224 */ /* 0x000fca00078e0003 */
[----:B------:R-:W1:Y:S08]  /*0d40*/  LDC R18, c[0x0][0x630] ;  /* 0x00018c00ff127b82 */ /* 0x000e700000000800 */
[----:B------:R-:W2:Y:S01]  /*0d50*/  LDC.64 R24, c[0x0][0x620] ;  /* 0x00018800ff187b82 */ /* 0x000ea20000000a00 */
[----:B0-----:R-:W-:-:S04]  /*0d60*/  ISETP.NE.U32.AND P0, PT, R22, RZ, PT ;  /* 0x000000ff1600720c */ /* 0x001fc80003f05070 */
[----:B------:R-:W-:-:S13]  /*0d70*/  ISETP.NE.AND.EX P0, PT, R23, RZ, PT, P0 ;  /* 0x000000ff1700720c */ /* 0x000fda0003f05300 */
[----:B-12---:R-:W-:Y:S05]  /*0d80*/  @!P0 BRA `(.L_x_10) ;  /* 0x0000000000288947 */ /* 0x006fea0003800000 */
[----:B------:R-:W0:Y:S02]  /*0d90*/  LDC R7, c[0x0][0x634] ;  /* 0x00018d00ff077b82 */ /* 0x000e240000000800 */
[----:B0-----:R-:W-:-:S05]  /*0da0*/  IADD3 R7, P0, R2, R7, RZ ;  /* 0x0000000702077210 */ /* 0x001fca0007f1e0ff */
[----:B------:R-:W-:-:S04]  /*0db0*/  IMAD.X R19, RZ, RZ, R3, P0 ;  /* 0x000000ffff137224 */ /* 0x000fc800000e0603 */
[----:B------:R-:W-:-:S04]  /*0dc0*/  IMAD.WIDE.U32 R10, R19, R22, RZ ;  /* 0x00000016130a7225 */ /* 0x000fc800078e00ff */
[----:B------:R-:W-:-:S04]  /*0dd0*/  IMAD.WIDE.U32 R14, P0, R7, R23, R10 ;  /* 0x00000017070e7225 */ /* 0x000fc8000780000a */
[----:B------:R-:W-:-:S04]  /*0de0*/  IMAD.WIDE.U32 R10, R7, R22, RZ ;  /* 0x00000016070a7225 */ /* 0x000fc800078e00ff */
[----:B------:R-:W-:Y:S01]  /*0df0*/  IMAD.X R17, RZ, RZ, RZ, P0 ;  /* 0x000000ffff117224 */ /* 0x000fe200000e06ff */
[----:B------:R-:W-:Y:S01]  /*0e00*/  IADD3 RZ, P0, R11, R14, RZ ;  /* 0x0000000e0bff7210 */ /* 0x000fe20007f1e0ff */
[----:B------:R-:W-:-:S04]  /*0e10*/  IMAD.MOV.U32 R16, RZ, RZ, R15 ;  /* 0x000000ffff107224 */ /* 0x000fc800078e000f */
[----:B------:R-:W-:-:S08]  /*0e20*/  IMAD.WIDE.U32.X R10, R19, R23, R16, P0 ;  /* 0x00000017130a7225 */ /* 0x000fd000000e0410 */
.L_x_10:
[----:B------:R-:W0:Y:S01]  /*0e30*/  LDC.64 R26, c[0x0][0x640] ;  /* 0x00019000ff1a7b82 */ /* 0x000e220000000a00 */
[--C-:B------:R-:W-:Y:S01]  /*0e40*/  SHF.R.U64 R28, R10, R18, R11.reuse ;  /* 0x000000120a1c7219 */ /* 0x100fe2000000120b */
[----:B------:R-:W-:Y:S01]  /*0e50*/  IMAD R29, R13, R20, R8 ;  /* 0x000000140d1d7224 */ /* 0x000fe200078e0208 */
[----:B------:R-:W-:Y:S01]  /*0e60*/  SHF.R.U32.HI R7, RZ, R18, R11 ;  /* 0x00000012ff077219 */ /* 0x000fe2000001160b */
[----:B------:R-:W-:Y:S01]  /*0e70*/  IMAD.MOV.U32 R23, RZ, RZ, 0x1 ;  /* 0x00000001ff177424 */ /* 0x000fe200078e00ff */
[----:B------:R-:W-:-:S03]  /*0e80*/  IADD3 R9, P0, RZ, -R28, RZ ;  /* 0x8000001cff097210 */ /* 0x000fc60007f1e0ff */
[----:B------:R-:W1:Y:S02]  /*0e90*/  LDC R16, c[0x0][0x618] ;  /* 0x00018600ff107b82 */ /* 0x000e640000000800 */
[----:B------:R-:W-:Y:S02]  /*0ea0*/  IMAD.X R7, RZ, RZ, ~R7, P0 ;  /* 0x000000ffff077224 */ /* 0x000fe400000e0e07 */
[----:B------:R-:W-:-:S04]  /*0eb0*/  IMAD.WIDE.U32 R10, R9, R24, R2 ;  /* 0x00000018090a7225 */ /* 0x000fc800078e0002 */
[----:B------:R-:W2:Y:S01]  /*0ec0*/  LDC R15, c[0x0][0x608] ;  /* 0x00018200ff0f7b82 */ /* 0x000ea20000000800 */
[----:B------:R-:W-:-:S04]  /*0ed0*/  IMAD R14, R7, R24, RZ ;  /* 0x00000018070e7224 */ /* 0x000fc800078e02ff */
[----:B------:R-:W-:-:S03]  /*0ee0*/  IMAD R7, R9, R25, R14 ;  /* 0x0000001909077224 */ /* 0x000fc600078e020e */
[----:B------:R-:W3:Y:S01]  /*0ef0*/  LDC R22, c[0x0][0x658] ;  /* 0x00019600ff167b82 */ /* 0x000ee20000000800 */
[----:B------:R-:W-:Y:S01]  /*0f00*/  IMAD.IADD R7, R11, 0x1, R7 ;  /* 0x000000010b077824 */ /* 0x000fe200078e0207 */
[----:B0-----:R-:W-:-:S04]  /*0f10*/  ISETP.NE.U32.AND P0, PT, R26, RZ, PT ;  /* 0x000000ff1a00720c */ /* 0x001fc80003f05070 */
[----:B------:R-:W-:Y:S02]  /*0f20*/  ISETP.NE.AND.EX P0, PT, R27, RZ, PT, P0 ;  /* 0x000000ff1b00720c */ /* 0x000fe40003f05300 */
[----:B------:R-:W0:Y:S01]  /*0f30*/  LDC R18, c[0x0][0x600] ;  /* 0x00018000ff127b82 */ /* 0x000e220000000800 */
[-CC-:B-1----:R-:W-:Y:S02]  /*0f40*/  SHF.R.U64 R19, R10, R16.reuse, R7.reuse ;  /* 0x000000100a137219 */ /* 0x182fe40000001207 */
[----:B------:R-:W-:Y:S01]  /*0f50*/  SHF.R.U32.HI R10, RZ, R16, R7 ;  /* 0x00000010ff0a7219 */ /* 0x000fe20000011607 */
[----:B------:R-:W-:-:S04]  /*0f60*/  IMAD.MOV.U32 R7, RZ, RZ, -0x1 ;  /* 0xffffffffff077424 */ /* 0x000fc800078e00ff */
[----:B------:R-:W1:Y:S01]  /*0f70*/  LDC R21, c[0x0][0x648] ;  /* 0x00019200ff157b82 */ /* 0x000e620000000800 */
[-CC-:B--2---:R-:W-:Y:S02]  /*0f80*/  SHF.R.U64 R16, R19, R15.reuse, R10.reuse ;  /* 0x0000000f13107219 */ /* 0x184fe4000000120a */
[----:B------:R-:W-:-:S05]  /*0f90*/  SHF.R.U32.HI R9, RZ, R15, R10 ;  /* 0x0000000fff097219 */ /* 0x000fca000001160a */
[----:B------:R-:W2:Y:S01]  /*0fa0*/  LDC R24, c[0x0][0x638] ;  /* 0x00018e00ff187b82 */ /* 0x000ea20000000800 */
[-CC-:B---3--:R-:W-:Y:S02]  /*0fb0*/  SHF.R.U64 R20, R16, R22.reuse, R9.reuse ;  /* 0x0000001610147219 */ /* 0x188fe40000001209 */
[-C--:B------:R-:W-:Y:S02]  /*0fc0*/  SHF.L.U32 R7, R7, R22.reuse, RZ ;  /* 0x0000001607077219 */ /* 0x080fe400000006ff */
[----:B------:R-:W-:Y:S01]  /*0fd0*/  SHF.R.U32.HI R9, RZ, R22, R9 ;  /* 0x00000016ff097219 */ /* 0x000fe20000011609 */
[----:B------:R-:W-:Y:S01]  /*0fe0*/  IMAD.MOV.U32 R8, RZ, RZ, R20 ;  /* 0x000000ffff087224 */ /* 0x000fe200078e0014 */
[----:B------:R-:W-:Y:S01]  /*0ff0*/  LOP3.LUT R13, RZ, R7, RZ, 0x33, !PT ;  /* 0x00000007ff0d7212 */ /* 0x000fe200078e33ff */
[----:B------:R-:W3:Y:S01]  /*1000*/  LDC R25, c[0x0][0x610] ;  /* 0x00018400ff197b82 */ /* 0x000ee20000000800 */
[----:B------:R-:W-:Y:S05]  /*1010*/  @!P0 BRA `(.L_x_11) ;  /* 0x0000000000288947 */ /* 0x000fea0003800000 */
[----:B------:R-:W4:Y:S02]  /*1020*/  LDC R7, c[0x0][0x64c] ;  /* 0x00019300ff077b82 */ /* 0x000f240000000800 */
[----:B----4-:R-:W-:-:S05]  /*1030*/  IADD3 R7, P0, R20, R7, RZ ;  /* 0x0000000714077210 */ /* 0x010fca0007f1e0ff */
        /* <DEDUP_REMOVED lines=8> */
.L_x_11:
[----:B-1----:R-:W-:Y:S01]  /*10c0*/  SHF.R.U64 R9, R8, R21, R9 ;  /* 0x0000001508097219 */ /* 0x002fe20000001209 */
[----:B0-----:R-:W-:Y:S01]  /*10d0*/  VIADD R10, R18, 0xffffffff ;  /* 0xffffffff120a7836 */ /* 0x001fe20000000000 */
[----:B------:R-:W-:Y:S01]  /*10e0*/  SHF.L.U32 R7, R23, R22, RZ ;  /* 0x0000001617077219 */ /* 0x000fe200000006ff */
[----:B------:R-:W-:Y:S01]  /*10f0*/  IMAD.MOV.U32 R14, RZ, RZ, 0x1 ;  /* 0x00000001ff0e7424 */ /* 0x000fe200078e00ff */
[----:B------:R-:W-:Y:S01]  /*1100*/  LOP3.LUT R8, R16, R13, RZ, 0xc0, !PT ;  /* 0x0000000d10087212 */ /* 0x000fe200078ec0ff */
[----:B------:R-:W-:Y:S01]  /*1110*/  IMAD.MOV R11, RZ, RZ, -R9 ;  /* 0x000000ffff0b7224 */ /* 0x000fe200078e0a09 */
[----:B------:R-:W-:Y:S02]  /*1120*/  SEL R12, R12, R29, !P2 ;  /* 0x0000001d0c0c7207 */ /* 0x000fe40005000000 */
[----:B------:R-:W-:Y:S01]  /*1130*/  LOP3.LUT R10, R19, R10, RZ, 0xc0, !PT ;  /* 0x0000000a130a7212 */ /* 0x000fe200078ec0ff */
[----:B------:R-:W-:Y:S02]  /*1140*/  IMAD R9, R7, R9, R8 ;  /* 0x0000000907097224 */ /* 0x000fe400078e0208 */
[----:B--2---:R-:W-:-:S02]  /*1150*/  IMAD R7, R11, R24, R20 ;  /* 0x000000180b077224 */ /* 0x004fc400078e0214 */
[----:B---3--:R-:W-:Y:S02]  /*1160*/  IMAD R12, R9, R25, R12 ;  /* 0x00000019090c7224 */ /* 0x008fe400078e020c */
[----:B------:R-:W-:-:S05]  /*1170*/  IMAD R7, R7, R18, R10 ;  /* 0x0000001207077224 */ /* 0x000fca00078e020a */
[----:B------:R-:W-:Y:S02]  /*1180*/  SEL R11, R7, R12, !P2 ;  /* 0x0000000c070b7207 */ /* 0x000fe40005000000 */
[----:B------:R-:W-:Y:S01]  /*1190*/  SEL R10, R12, R7, !P2 ;  /* 0x000000070c0a7207 */ /* 0x000fe20005000000 */
[----:B------:R-:W-:-:S07]  /*11a0*/  IMAD.MOV.U32 R7, RZ, RZ, R28 ;  /* 0x000000ffff077224 */ /* 0x000fce00078e001c */
.L_x_9:
[----:B------:R-:W-:-:S08]  /*11b0*/  NOP ;  /* 0x0000000000007918 */ /* 0x000fd00000000000 */
[----:B------:R-:W0:Y:S02]  /*11c0*/  USETMAXREG.TRY_ALLOC.CTAPOOL UP0, 0xe8 ;  /* 0x000000e8000079c8 */ /* 0x000e240008000600 */
[----:B0-----:R-:W-:-:S13]  /*11d0*/  PLOP3.LUT P0, PT, PT, PT, UP0, 0x80, 0x0 ;  /* 0x000000000000781c */ /* 0x001fda0003f0f008 */
[----:B------:R-:W-:Y:S05]  /*11e0*/  @!P0 BRA `(.L_x_9) ;  /* 0xfffffffc00f08947 */ /* 0x000fea000383ffff */
[----:B------:R-:W-:Y:S01]  /*11f0*/  ULDC.64 UR4, c[0x0][0x598] ;  /* 0x0001660000047ab9 */ /* 0x000fe20000000a00 */
[----:B------:R-:W-:Y:S01]  /*1200*/  ULDC.64 UR18, c[0x0][0x208] ;  /* 0x0000820000127ab9 */ /* 0x000fe20000000a00 */
[----:B------:R-:W-:-:S04]  /*1210*/  ISETP.NE.U32.AND P0, PT, RZ, UR4, PT ;  /* 0x00000004ff007c0c */ /* 0x000fc8000bf05070 */
[----:B------:R-:W-:-:S13]  /*1220*/  ISETP.NE.AND.EX P0, PT, RZ, UR5, PT, P0 ;  /* 0x00000005ff007c0c */ /* 0x000fda000bf05300 */
[----:B------:R-:W-:Y:S05]  /*1230*/  @!P0 BRA `(.L_x_12) ;  /* 0x00000000001c8947 */ /* 0x000fea0003800000 */
[----:B------:R-:W0:Y:S02]  /*1240*/  LDC.64 R8, c[0x0][0x598] ;  /* 0x00016600ff087b82 */ /* 0x000e240000000a00 */
[----:B0-----:R-:W2:Y:S02]  /*1250*/  LDG.E.64 R8, desc[UR18][R8.64] ;  /* 0x0000001208087981 */ /* 0x001ea4000c1e1b00 */
[----:B--2---:R-:W-:-:S04]  /*1260*/  ISETP.NE.U32.AND P0, PT, R8, RZ, PT ;  /* 0x000000ff0800720c */ /* 0x004fc80003f05070 */
[----:B------:R-:W-:-:S13]  /*1270*/  ISETP.NE.AND.EX P0, PT, R9, RZ, PT, P0 ;  /* 0x000000ff0900720c */ /* 0x000fda0003f05300 */
[----:B------:R-:W-:Y:S05]  /*1280*/  @!P0 BRA `(.L_x_12) ;  /* 0x0000000000088947 */ /* 0x000fea0003800000 */
[----:B------:R0:W5:Y:S01]  /*1290*/  LD.E R8, desc[UR18][R8.64] ;  /* 0x0000001208087980 */ /* 0x000162000c101900 */
[----:B------:R-:W-:Y:S05]  /*12a0*/  BRA `(.L_x_13) ;  /* 0x0000000000207947 */ /* 0x000fea0003800000 */
.L_x_12:
[----:B------:R-:W-:Y:S02]  /*12b0*/  ULDC.64 UR4, c[0x0][0x588] ;  /* 0x0001620000047ab9 */ /* 0x000fe40000000a00 */
[----:B------:R-:W-:-:S04]  /*12c0*/  ISETP.NE.U32.AND P0, PT, RZ, UR4, PT ;  /* 0x00000004ff007c0c */ /* 0x000fc8000bf05070 */
[----:B------:R-:W-:-:S13]  /*12d0*/  ISETP.NE.AND.EX P0, PT, RZ, UR5, PT, P0 ;  /* 0x00000005ff007c0c */ /* 0x000fda000bf05300 */
[----:B------:R-:W-:Y:S05]  /*12e0*/  @!P0 BRA `(.L_x_14) ;  /* 0x00000000000c8947 */ /* 0x000fea0003800000 */
[----:B------:R-:W0:Y:S02]  /*12f0*/  LDC.64 R8, c[0x0][0x588] ;  /* 0x00016200ff087b82 */ /* 0x000e240000000a00 */
[----:B0-----:R1:W5:Y:S01]  /*1300*/  LDG.E R8, desc[UR18][R8.64] ;  /* 0x0000001208087981 */ /* 0x001362000c1e1900 */
[----:B------:R-:W-:Y:S05]  /*1310*/  BRA `(.L_x_13) ;  /* 0x0000000000047947 */ /* 0x000fea0003800000 */
.L_x_14:
[----:B------:R-:W2:Y:S02]  /*1320*/  LDC R8, c[0x0][0x580] ;  /* 0x00016000ff087b82 */ /* 0x000ea40000000800 */
.L_x_13:
[----:B------:R-:W-:Y:S02]  /*1330*/  ULDC.64 UR4, c[0x0][0x5a0] ;  /* 0x0001680000047ab9 */ /* 0x000fe40000000a00 */
[----:B------:R-:W-:-:S04]  /*1340*/  ISETP.NE.U32.AND P0, PT, RZ, UR4, PT ;  /* 0x00000004ff007c0c */ /* 0x000fc8000bf05070 */
[----:B------:R-:W-:-:S13]  /*1350*/  ISETP.NE.AND.EX P0, PT, RZ, UR5, PT, P0 ;  /* 0x00000005ff007c0c */ /* 0x000fda000bf05300 */
[----:B------:R-:W-:Y:S05]  /*1360*/  @!P0 BRA `(.L_x_15) ;  /* 0x00000000001c8947 */ /* 0x000fea0003800000 */
[----:B------:R-:W3:Y:S02]  /*1370*/  LDC.64 R12, c[0x0][0x5a0] ;  /* 0x00016800ff0c7b82 */ /* 0x000ee40000000a00 */
[----:B---3--:R-:W3:Y:S02]  /*1380*/  LDG.E.64 R12, desc[UR18][R12.64] ;  /* 0x000000120c0c7981 */ /* 0x008ee4000c1e1b00 */
[----:B---3--:R-:W-:-:S04]  /*1390*/  ISETP.NE.U32.AND P0, PT, R12, RZ, PT ;  /* 0x000000ff0c00720c */ /* 0x008fc80003f05070 */
[----:B------:R-:W-:-:S13]  /*13a0*/  ISETP.NE.AND.EX P0, PT, R13, RZ, PT, P0 ;  /* 0x000000ff0d00720c */ /* 0x000fda0003f05300 */
[----:B------:R-:W-:Y:S05]  /*13b0*/  @!P0 BRA `(.L_x_15) ;  /* 0x0000000000088947 */ /* 0x000fea0003800000 */
[----:B01----:R0:W5:Y:S01]  /*13c0*/  LD.E R9, desc[UR18][R12.64] ;  /* 0x000000120c097980 */ /* 0x003162000c101900 */
[----:B------:R-:W-:Y:S05]  /*13d0*/  BRA `(.L_x_16) ;  /* 0x0000000000207947 */ /* 0x000fea0003800000 */
.L_x_15:
[----:B------:R-:W-:Y:S02]  /*13e0*/  ULDC.64 UR4, c[0x0][0x590] ;  /* 0x0001640000047ab9 */ /* 0x000fe40000000a00 */
[----:B------:R-:W-:-:S04]  /*13f0*/  ISETP.NE.U32.AND P0, PT, RZ, UR4, PT ;  /* 0x00000004ff007c0c */ /* 0x000fc8000bf05070 */
[----:B------:R-:W-:-:S13]  /*1400*/  ISETP.NE.AND.EX P0, PT, RZ, UR5, PT, P0 ;  /* 0x00000005ff007c0c */ /* 0x000fda000bf05300 */
[----:B------:R-:W-:Y:S05]  /*1410*/  @!P0 BRA `(.L_x_17) ;  /* 0x00000000000c8947 */ /* 0x000fea0003800000 */
[----:B------:R-:W0:Y:S02]  /*1420*/  LDC.64 R12, c[0x0][0x590] ;  /* 0x00016400ff0c7b82 */ /* 0x000e240000000a00 */
[----:B01----:R1:W5:Y:S01]  /*1430*/  LDG.E R9, desc[UR18][R12.64] ;  /* 0x000000120c097981 */ /* 0x003362000c1e1900 */
[----:B------:R-:W-:Y:S05]  /*1440*/  BRA `(.L_x_16) ;  /* 0x0000000000047947 */ /* 0x000fea0003800000 */
.L_x_17:
[----:B01----:R-:W3:Y:S02]  /*1450*/  LDC R9, c[0x0][0x584] ;  /* 0x00016100ff097b82 */ /* 0x003ee40000000800 */
.L_x_16:
[----:B------:R-:W-:-:S13]  /*1460*/  LOP3.LUT P0, RZ, R14, 0xff, RZ, 0xc0, !PT ;  /* 0x000000ff0eff7812 */ /* 0x000fda000780c0ff */
[----:B------:R-:W-:Y:S05]  /*1470*/  @!P0 EXIT ;  /* 0x000000000000894d */ /* 0x000fea0003800000 */
[----:B------:R-:W-:Y:S01]  /*1480*/  ULDC UR4, c[0x0][0x28c] ;  /* 0x0000a30000047ab9 */ /* 0x000fe20000000800 */
[----:B------:R-:W-:Y:S01]  /*1490*/  LOP3.LUT R142, R4, 0x1, RZ, 0xfc, !PT ;  /* 0x00000001048e7812 */ /* 0x000fe200078efcff */
[----:B------:R-:W-:-:S04]  /*14a0*/  UIADD3 UR4, UR4, 0x1f, URZ ;  /* 0x0000001f04047890 */ /* 0x000fc8000fffe03f */
[----:B------:R-:W-:-:S04]  /*14b0*/  USHF.R.S32.HI UR5, URZ, 0x1f, UR4 ;  /* 0x0000001f3f057899 */ /* 0x000fc80008011404 */
[----:B------:R-:W-:-:S03]  /*14c0*/  ULEA.HI UR5, UR5, UR4, URZ, 0x5 ;  /* 0x0000000405057291 */ /* 0x000fc6000f8f283f */
[----:B------:R-:W-:Y:S01]  /*14d0*/  UMOV UR4, URZ ;  /* 0x0000003f00047c82 */ /* 0x000fe20008000000 */
[----:B------:R-:W-:-:S03]  /*14e0*/  USHF.R.S32.HI UR9, URZ, 0x5, UR5 ;  /* 0x000000053f097899 */ /* 0x000fc60008011405 */
[----:B------:R-:W-:-:S09]  /*14f0*/  UMOV UR5, URZ ;  /* 0x0000003f00057c82 */ /* 0x000fd20008000000 */
.L_x_172:
[----:B01----:R-:W-:Y:S01]  /*1500*/  LOP3.LUT R12, R0, 0x80, RZ, 0xc0, !PT ;  /* 0x00000080000c7812 */ /* 0x003fe200078ec0ff */
[----:B------:R-:W0:Y:S01]  /*1510*/  S2UR UR13, SR_CgaCtaId ;  /* 0x00000000000d79c3 */ /* 0x000e220000008800 */
[----:B------:R-:W-:Y:S01]  /*1520*/  UMOV UR12, 0x400 ;  /* 0x00000400000c7882 */ /* 0x000fe20000000000 */
[----:B------:R-:W-:Y:S01]  /*1530*/  UMOV UR6, URZ ;  /* 0x0000003f00067c82 */ /* 0x000fe20008000000 */
[----:B------:R-:W-:Y:S01]  /*1540*/  SHF.R.U32.HI R12, RZ, 0x7, R12 ;  /* 0x00000007ff0c7819 */ /* 0x000fe2000001160c */
[----:B------:R-:W-:Y:S01]  /*1550*/  UMOV UR7, URZ ;  /* 0x0000003f00077c82 */ /* 0x000fe20008000000 */
[----:B------:R-:W-:Y:S01]  /*1560*/  UMOV UR16, UR5 ;  /* 0x0000000500107c82 */ /* 0x000fe20008000000 */
[----:B------:R-:W-:Y:S02]  /*1570*/  CS2R R16, SRZ ;  /* 0x0000000000107805 */ /* 0x000fe4000001ff00 */
[----:B------:R-:W-:Y:S01]  /*1580*/  CS2R R14, SRZ ;  /* 0x00000000000e7805 */ /* 0x000fe2000001ff00 */
[----:B------:R-:W1:Y:S01]  /*1590*/  LDC R13, c[0x0][0x28c] ;  /* 0x0000a300ff0d7b82 */ /* 0x000e620000000800 */
[----:B------:R-:W4:Y:S01]  /*15a0*/  SHFL.IDX PT, R12, R12, RZ, 0x1f ;  /* 0x00001fff0c0c7589 */ /* 0x000f2200000e0000 */
[----:B------:R-:W-:-:S02]  /*15b0*/  CS2R R18, SRZ ;  /* 0x0000000000127805 */ /* 0x000fc4000001ff00 */
[----:B------:R-:W-:Y:S02]  /*15c0*/  CS2R R20, SRZ ;  /* 0x0000000000147805 */ /* 0x000fe4000001ff00 */
[----:B------:R-:W-:Y:S02]  /*15d0*/  CS2R R22, SRZ ;  /* 0x0000000000167805 */ /* 0x000fe4000001ff00 */
[----:B------:R-:W-:Y:S02]  /*15e0*/  CS2R R88, SRZ ;  /* 0x0000000000587805 */ /* 0x000fe4000001ff00 */
[----:B------:R-:W-:Y:S02]  /*15f0*/  CS2R R90, SRZ ;  /* 0x00000000005a7805 */ /* 0x000fe4000001ff00 */
[----:B------:R-:W-:Y:S02]  /*1600*/  CS2R R94, SRZ ;  /* 0x00000000005e7805 */ /* 0x000fe4000001ff00 */
        /* <DEDUP_REMOVED lines=16> */
[----:B-1----:R-:W-:Y:S02]  /*1710*/  ISETP.GE.AND P0, PT, R13, 0x1, PT ;  /* 0x000000010d00780c */ /* 0x002fe40003f06270 */
[----:B------:R-:W-:Y:S02]  /*1720*/  CS2R R126, SRZ ;  /* 0x00000000007e7805 */ /* 0x000fe4000001ff00 */
[----:B----4-:R-:W-:-:S02]  /*1730*/  R2UR UR8, R12 ;  /* 0x000000000c0872ca */ /* 0x010fc400000e0000 */
[----:B------:R-:W-:Y:S02]  /*1740*/  CS2R R128, SRZ ;  /* 0x0000000000807805 */ /* 0x000fe4000001ff00 */
[----:B------:R-:W-:Y:S02]  /*1750*/  CS2R R130, SRZ ;  /* 0x0000000000827805 */ /* 0x000fe4000001ff00 */
[----:B------:R-:W-:Y:S02]  /*1760*/  CS2R R132, SRZ ;  /* 0x0000000000847805 */ /* 0x000fe4000001ff00 */
[----:B------:R-:W-:Y:S02]  /*1770*/  CS2R R134, SRZ ;  /* 0x0000000000867805 */ /* 0x000fe4000001ff00 */
[----:B------:R-:W-:Y:S02]  /*1780*/  CS2R R136, SRZ ;  /* 0x0000000000887805 */ /* 0x000fe4000001ff00 */
[----:B------:R-:W-:Y:S01]  /*1790*/  CS2R R138, SRZ ;  /* 0x00000000008a7805 */ /* 0x000fe2000001ff00 */
[----:B------:R-:W-:Y:S01]  /*17a0*/  IMAD.MOV.U32 R141, RZ, RZ, RZ ;  /* 0x000000ffff8d7224 */ /* 0x000fe200078e00ff */
[----:B------:R-:W-:Y:S01]  /*17b0*/  CS2R R24, SRZ ;  /* 0x0000000000187805 */ /* 0x000fe2000001ff00 */
[----:B------:R-:W-:Y:S01]  /*17c0*/  IMAD.MOV.U32 R143, RZ, RZ, RZ ;  /* 0x000000ffff8f7224 */ /* 0x000fe200078e00ff */
[----:B---3--:R-:W-:Y:S01]  /*17d0*/  CS2R R26, SRZ ;  /* 0x00000000001a7805 */ /* 0x008fe2000001ff00 */
[----:B------:R-:W-:Y:S01]  /*17e0*/  IMAD.U32 R144, RZ, RZ, UR4 ;  /* 0x00000004ff907e24 */ /* 0x000fe2000f8e00ff */
[----:B------:R-:W-:Y:S01]  /*17f0*/  CS2R R28, SRZ ;  /* 0x00000000001c7805 */ /* 0x000fe2000001ff00 */
[----:B------:R-:W-:Y:S01]  /*1800*/  ULEA.HI UR10, UR8, UR8, URZ, 0x1 ;  /* 0x00000008080a7291 */ /* 0x000fe2000f8f083f */
[----:B------:R-:W-:-:S02]  /*1810*/  CS2R R30, SRZ ;  /* 0x00000000001e7805 */ /* 0x000fc4000001ff00 */
[----:B------:R-:W-:Y:S02]  /*1820*/  CS2R R32, SRZ ;  /* 0x0000000000207805 */ /* 0x000fe4000001ff00 */
[----:B------:R-:W-:Y:S01]  /*1830*/  CS2R R34, SRZ ;  /* 0x0000000000227805 */ /* 0x000fe2000001ff00 */
[----:B------:R-:W-:Y:S01]  /*1840*/  ULOP3.LUT UR11, UR10, 0x1ffffe, URZ, 0xc0, !UPT ;  /* 0x001ffffe0a0b7892 */ /* 0x000fe2000f8ec03f */
[----:B------:R-:W-:Y:S01]  /*1850*/  CS2R R36, SRZ ;  /* 0x0000000000247805 */ /* 0x000fe2000001ff00 */
[----:B0-----:R-:W-:Y:S01]  /*1860*/  ULEA UR10, UR13, UR12, 0x18 ;  /* 0x0000000c0d0a7291 */ /* 0x001fe2000f8ec03f */
[----:B------:R-:W-:Y:S01]  /*1870*/  CS2R R38, SRZ ;  /* 0x0000000000267805 */ /* 0x000fe2000001ff00 */
[----:B------:R-:W-:Y:S01]  /*1880*/  UIADD3 UR11, UR8, -UR11, URZ ;  /* 0x8000000b080b7290 */ /* 0x000fe2000fffe03f */
[----:B------:R-:W-:Y:S02]  /*1890*/  CS2R R40, SRZ ;  /* 0x0000000000287805 */ /* 0x000fe4000001ff00 */
[----:B------:R-:W-:Y:S01]  /*18a0*/  CS2R R42, SRZ ;  /* 0x00000000002a7805 */ /* 0x000fe2000001ff00 */
[----:B------:R-:W-:Y:S01]  /*18b0*/  UMOV UR8, URZ ;  /* 0x0000003f00087c82 */ /* 0x000fe20008000000 */
[----:B------:R-:W-:Y:S01]  /*18c0*/  ULEA UR11, UR11, UR10, 0xb ;  /* 0x0000000a0b0b7291 */ /* 0x000fe2000f8e583f */
[----:B------:R-:W-:-:S02]  /*18d0*/  CS2R R44, SRZ ;  /* 0x00000000002c7805 */ /* 0x000fc4000001ff00 */
[----:B------:R-:W-:Y:S02]  /*18e0*/  CS2R R46, SRZ ;  /* 0x00000000002e7805 */ /* 0x000fe4000001ff00 */
[----:B------:R-:W-:Y:S01]  /*18f0*/  CS2R R48, SRZ ;  /* 0x0000000000307805 */ /* 0x000fe2000001ff00 */
[----:B------:R-:W-:Y:S01]  /*1900*/  UIADD3 UR11, UR11, 0x280, URZ ;  /* 0x000002800b0b7890 */ /* 0x000fe2000fffe03f */
[----:B------:R-:W-:Y:S02]  /*1910*/  CS2R R50, SRZ ;  /* 0x0000000000327805 */ /* 0x000fe4000001ff00 */
[----:B------:R-:W-:Y:S02]  /*1920*/  CS2R R52, SRZ ;  /* 0x0000000000347805 */ /* 0x000fe4000001ff00 */
[----:B------:R-:W-:Y:S01]  /*1930*/  CS2R R54, SRZ ;  /* 0x0000000000367805 */ /* 0x000fe2000001ff00 */
[----:B------:R-:W-:Y:S01]  /*1940*/  USHF.R.U32.HI UR11, URZ, 0x4, UR11 ;  /* 0x000000043f0b7899 */ /* 0x000fe2000801160b */
[----:B------:R-:W-:-:S02]  /*1950*/  CS2R R56, SRZ ;  /* 0x0000000000387805 */ /* 0x000fc4000001ff00 */
[----:B------:R-:W-:Y:S02]  /*1960*/  CS2R R58, SRZ ;  /* 0x00000000003a7805 */ /* 0x000fe4000001ff00 */
[----:B------:R-:W-:Y:S01]  /*1970*/  CS2R R60, SRZ ;  /* 0x00000000003c7805 */ /* 0x000fe2000001ff00 */
[----:B------:R-:W-:Y:S01]  /*1980*/  ULOP3.LUT UR11, UR11, 0x3fff, URZ, 0xc0, !UPT ;  /* 0x00003fff0b0b7892 */ /* 0x000fe2000f8ec03f */
        /* <DEDUP_REMOVED lines=12> */
[----:B------:R-:W-:Y:S01]  /*1a50*/  CS2R R86, SRZ ;  /* 0x0000000000567805 */ /* 0x000fe2000001ff00 */
[----:B------:R-:W-:Y:S06]  /*1a60*/  @!P0 BRA `(.L_x_18) ;  /* 0x00000008001c8947 */ /* 0x000fec0003800000 */
[----:B------:R-:W-:-:S13]  /*1a70*/  ISETP.NE.AND P1, PT, R142, 0x3, PT ;  /* 0x000000038e00780c */ /* 0x000fda0003f25270 */
[----:B------:R-:W-:Y:S05]  /*1a80*/  @!P1 BRA `(.L_x_19) ;  /* 0x0000000000049947 */ /* 0x000fea0003800000 */
[----:B------:R-:W-:Y:S01]  /*1a90*/  BPT.TRAP 0x1 ;  /* 0x000000040000795c */ /* 0x000fe20000300000 */
.L_x_19:
[----:B------:R-:W-:Y:S01]  /*1aa0*/  ULEA UR6, UR5, UR10, 0x3 ;  /* 0x0000000a05067291 */ /* 0x000fe2000f8e183f */
[----:B------:R-:W-:-:S05]  /*1ab0*/  IMAD.U32 R12, RZ, RZ, UR4 ;  /* 0x00000004ff0c7e24 */ /* 0x000fca000f8e00ff */
[----:B------:R-:W-:-:S04]  /*1ac0*/  SHF.L.U32 R12, R12, 0x1f, RZ ;  /* 0x0000001f0c0c7819 */ /* 0x000fc800000006ff */
[----:B------:R0:W1:Y:S01]  /*1ad0*/  SYNCS.PHASECHK.TRANS64.TRYWAIT P0, [UR6], R12 ;  /* 0x0000000cff0075a7 */ /* 0x0000620008000146 */
[----:B------:R-:W-:Y:S05]  /*1ae0*/  @!P1 BRA `(.L_x_20) ;  /* 0x0000000000049947 */ /* 0x000fea0003800000 */
[----:B------:R-:W-:Y:S01]  /*1af0*/  BPT.TRAP 0x1 ;  /* 0x000000040000795c */ /* 0x000fe20000300000 */
.L_x_20:
[----:B-1----:R-:W-:Y:S05]  /*1b00*/  @P0 BRA `(.L_x_21) ;  /* 0x0000000000080947 */ /* 0x002fea0003800000 */
[----:B------:R-:W1:Y:S02]  /*1b10*/  SYNCS.PHASECHK.TRANS64.TRYWAIT P0, [UR6], R12 ;  /* 0x0000000cff0075a7 */ /* 0x000e640008000146 */
[----:B-1----:R-:W-:Y:S05]  /*1b20*/  @!P0 BRA `(.L_x_22) ;  /* 0x0000008800208947 */ /* 0x002fea0003800000 */
.L_x_21:
[----:B------:R-:W-:Y:S01]  /*1b30*/  UIADD3 UR6, UR10, 0x1c280, URZ ;  /* 0x0001c2800a067890 */ /* 0x000fe2000fffe03f */
[----:B------:R-:W-:Y:S01]  /*1b40*/  WARPGROUP.ARRIVE ;  /* 0x00000000000079c5 */ /* 0x000fe20000000000 */
[----:B------:R-:W-:Y:S01]  /*1b50*/  ULDC UR7, c[0x0][0x50c] ;  /* 0x0001430000077ab9 */ /* 0x000fe20000000800 */
[----:B------:R-:W-:Y:S01]  /*1b60*/  ULOP3.LUT UR12, UR11, 0x10000, URZ, 0xfc, !UPT ;  /* 0x000100000b0c7892 */ /* 0x000fe2000f8efc3f */
[----:B------:R-:W-:Y:S01]  /*1b70*/  CS2R R16, SRZ ;  /* 0x0000000000107805 */ /* 0x000fe2000001ff00 */
[----:B------:R-:W-:Y:S01]  /*1b80*/  UISETP.NE.AND UP0, UPT, UR7, 0x1, UPT ;  /* 0x000000010700788c */ /* 0x000fe2000bf05270 */
[----:B------:R-:W-:Y:S01]  /*1b90*/  CS2R R14, SRZ ;  /* 0x00000000000e7805 */ /* 0x000fe2000001ff00 */
[----:B------:R-:W-:Y:S01]  /*1ba0*/  USHF.R.U32.HI UR6, URZ, 0x4, UR6 ;  /* 0x000000043f067899 */ /* 0x000fe20008011606 */
[----:B------:R-:W-:Y:S01]  /*1bb0*/  CS2R R18, SRZ ;  /* 0x0000000000127805 */ /* 0x000fe2000001ff00 */
[----:B------:R-:W-:Y:S01]  /*1bc0*/  USEL UR7, URZ, 0x1, UP0 ;  /* 0x000000013f077887 */ /* 0x000fe20008000000 */
[----:B------:R-:W-:Y:S01]  /*1bd0*/  CS2R R20, SRZ ;  /* 0x0000000000147805 */ /* 0x000fe2000001ff00 */
[----:B------:R-:W-:Y:S01]  /*1be0*/  ULOP3.LUT UR6, UR6, 0x3fff, URZ, 0xc0, !UPT ;  /* 0x00003fff06067892 */ /* 0x000fe2000f8ec03f */
[----:B------:R-:W-:Y:S01]  /*1bf0*/  CS2R R22, SRZ ;  /* 0x0000000000167805 */ /* 0x000fe2000001ff00 */
[----:B------:R-:W-:Y:S01]  /*1c00*/  ULEA UR12, UR5, UR12, 0x8 ;  /* 0x0000000c050c7291 */ /* 0x000fe2000f8e403f */
[----:B------:R-:W-:Y:S01]  /*1c10*/  CS2R R88, SRZ ;  /* 0x0000000000587805 */ /* 0x000fe2000001ff00 */
[----:B------:R-:W-:Y:S01]  /*1c20*/  ULOP3.LUT UR6, UR6, 0x10000, URZ, 0xfc, !UPT ;  /* 0x0001000006067892 */ /* 0x000fe2000f8efc3f */
[----:B------:R-:W-:Y:S01]  /*1c30*/  ISETP.NE.AND P0, PT, RZ, UR7, PT ;  /* 0x00000007ff007c0c */ /* 0x000fe2000bf05270 */
[----:B------:R-:W-:Y:S01]  /*1c40*/  UMOV UR13, 0xc0000010 ;  /* 0xc0000010000d7882 */ /* 0x000fe20000000000 */
[----:B------:R-:W-:Y:S01]  /*1c50*/  UMOV UR15, 0xc0000010 ;  /* 0xc0000010000f7882 */ /* 0x000fe20000000000 */
[----:B------:R-:W-:Y:S01]  /*1c60*/  ULEA UR14, UR5, UR6, 0x8 ;  /* 0x00000006050e7291 */ /* 0x000fe2000f8e403f */
[----:B------:R-:W-:-:S02]  /*1c70*/  CS2R R90, SRZ ;  /* 0x00000000005a7805 */ /* 0x000fc4000001ff00 */
[----:B------:R-:W-:Y:S01]  /*1c80*/  CS2R R94, SRZ ;  /* 0x00000000005e7805 */ /* 0x000fe2000001ff00 */
[----:B------:R-:W-:Y:S01]  /*1c90*/  UMOV UR6, 0x1 ;  /* 0x0000000100067882 */ /* 0x000fe20000000000 */
[----:B------:R-:W-:Y:S02]  /*1ca0*/  CS2R R92, SRZ ;  /* 0x00000000005c7805 */ /* 0x000fe4000001ff00 */
[----:B------:R-:W-:Y:S02]  /*1cb0*/  CS2R R96, SRZ ;  /* 0x0000000000607805 */ /* 0x000fe4000001ff00 */
[----:B------:R-:W-:Y:S02]  /*1cc0*/  CS2R R98, SRZ ;  /* 0x0000000000627805 */ /* 0x000fe4000001ff00 */
[----:B------:R-:W-:Y:S02]  /*1cd0*/  CS2R R100, SRZ ;  /* 0x0000000000647805 */ /* 0x000fe4000001ff00 */
[----:B------:R-:W-:Y:S01]  /*1ce0*/  CS2R R102, SRZ ;  /* 0x0000000000667805 */ /* 0x000fe2000001ff00 */
[----:B------:R-:W-:Y:S01]  /*1cf0*/  QGMMA.64x128x32.F32.E4M3.E4M3 R24, gdesc[UR12], RZ, !UPT, gsb0 ;  /* 0x01e000000c1879f3 */ /* 0x000fe2000c0008ff */
        /* <DEDUP_REMOVED lines=17> */
[----:B------:R-:W-:Y:S01]  /*1e10*/  CS2R R138, SRZ ;  /* 0x00000000008a7805 */ /* 0x000fe2000001ff00 */
[----:B------:R-:W-:Y:S02]  /*1e20*/  IMAD.MOV.U32 R141, RZ, RZ, RZ ;  /* 0x000000ffff8d7224 */ /* 0x000fe400078e00ff */
[----:B------:R-:W-:Y:S01]  /*1e30*/  IMAD.MOV.U32 R143, RZ, RZ, RZ ;  /* 0x000000ffff8f7224 */ /* 0x000fe200078e00ff */
[----:B------:R-:W-:Y:S06]  /*1e40*/  @!P0 BRA `(.L_x_23) ;  /* 0x0000000400088947 */ /* 0x000fec0003800000 */
[----:B------:R-:W-:Y:S02]  /*1e50*/  WARPGROUP.DEPBAR.LE gsb0, 0x0 ;  /* 0x00008000000079c5 */ /* 0x000fe40000010000 */
[----:B------:R-:W-:-:S01]  /*1e60*/  FADD R143, RZ, R24 ;  /* 0x00000018ff8f7221 */ /* 0x000fc20000000000 */
[----:B------:R-:W-:Y:S01]  /*1e70*/  FADD R138, RZ, R25 ;  /* 0x00000019ff8a7221 */ /* 0x000fe20000000000 */
        /* <DEDUP_REMOVED lines=62> */
[----:B------:R-:W-:-:S06]  /*2260*/  UMOV UR6, URZ ;  /* 0x0000003f00067c82 */ /* 0x000fcc0008000000 */
.L_x_23:
[----:B------:R-:W-:-:S04]  /*2270*/  UIADD3 UR16, UR5, 0x1, URZ ;  /* 0x0000000105107890 */ /* 0x000fc8000fffe03f */
[----:B------:R-:W-:-:S04]  /*2280*/  UISETP.NE.AND UP0, UPT, UR16, 0x1c, UPT ;  /* 0x0000001c1000788c */ /* 0x000fc8000bf05270 */
[----:B------:R-:W-:Y:S02]  /*2290*/  USEL UR8, URZ, 0x1, UP0 ;  /* 0x000000013f087887 */ /* 0x000fe40008000000 */
[----:B------:R-:W-:Y:S02]  /*22a0*/  USEL UR16, UR16, URZ, UP0 ;  /* 0x0000003f10107287 */ /* 0x000fe40008000000 */
[----:B------:R-:W-:-:S06]  /*22b0*/  ULOP3.LUT UR8, UR4, UR8, URZ, 0x3c, !UPT ;  /* 0x0000000804087292 */ /* 0x000fcc000f8e3c3f */
[----:B------:R-:W-:Y:S01]  /*22c0*/  IMAD.U32 R144, RZ, RZ, UR8 ;  /* 0x00000008ff907e24 */ /* 0x000fe2000f8e00ff */
[----:B------:R-:W-:-:S06]  /*22d0*/  UMOV UR8, 0x1 ;  /* 0x0000000100087882 */ /* 0x000fcc0000000000 */
.L_x_18:
[----:B------:R-:W-:-:S04]  /*22e0*/  UISETP.LT.AND UP0, UPT, UR9, 0x1, UPT ;  /* 0x000000010900788c */ /* 0x000fc8000bf01270 */
[----:B------:R-:W-:-:S04]  /*22f0*/  USEL UR12, UR9, 0x1, UP0 ;  /* 0x00000001090c7887 */ /* 0x000fc80008000000 */
[----:B------:R-:W-:-:S04]  /*2300*/  UIADD3 UR12, UR9, -UR12, URZ ;  /* 0x8000000c090c7290 */ /* 0x000fc8000fffe03f */
[----:B------:R-:W-:-:S06]  /*2310*/  UISETP.GE.AND UP0, UPT, UR12, 0x1, UPT ;  /* 0x000000010c00788c */ /* 0x000fcc000bf06270 */
[----:B------:R-:W-:-:S13]  /*2320*/  PLOP3.LUT P0, PT, PT, PT, UP0, 0x80, 0x0 ;  /* 0x000000000000781c */ /* 0x000fda0003f0f008 */
[----:B------:R-:W-:Y:S05]  /*2330*/  @!P0 BRA `(.L_x_24) ;  /* 0x0000000400f48947 */ /* 0x000fea0003800000 */
[----:B01----:R-:W-:Y:S01]  /*2340*/  IMAD.U32 R12, RZ, RZ, UR12 ;  /* 0x0000000cff0c7e24 */ /* 0x003fe2000f8e00ff */
[----:B------:R-:W-:Y:S01]  /*2350*/  ULDC UR17, c[0x0][0x50c] ;  /* 0x0001430000117ab9 */ /* 0x000fe20000000800 */
[----:B------:R-:W-:-:S07]  /*2360*/  IMAD.U32 R13, RZ, RZ, UR5 ;  /* 0x00000005ff0d7e24 */ /* 0x000fce000f8e00ff */
.L_x_32:
[----:B------:R-:W-:-:S13]  /*2370*/  ISETP.NE.AND P1, PT, R142, 0x3, PT ;  /* 0x000000038e00780c */ /* 0x000fda0003f25270 */
[----:B------:R-:W-:Y:S05]  /*2380*/  @!P1 BRA `(.L_x_25) ;  /* 0x0000000000049947 */ /* 0x000fea0003800000 */
[----:B------:R-:W-:Y:S01]  /*2390*/  BPT.TRAP 0x1 ;  /* 0x000000040000795c */ /* 0x000fe20000300000 */
.L_x_25:
[----:B------:R-:W0:Y:S01]  /*23a0*/  S2UR UR12, SR_CgaCtaId ;  /* 0x00000000000c79c3 */ /* 0x000e220000008800 */
[----:B------:R-:W-:Y:S01]  /*23b0*/  UMOV UR10, 0x400 ;  /* 0x00000400000a7882 */ /* 0x000fe20000000000 */
[----:B------:R-:W-:Y:S01]  /*23c0*/  SHF.L.U32 R140, R144, 0x1f, RZ ;  /* 0x0000001f908c7819 */ /* 0x000fe200000006ff */
[----:B0-----:R-:W-:-:S04]  /*23d0*/  ULEA UR10, UR12, UR10, 0x18 ;  /* 0x0000000a0c0a7291 */ /* 0x001fc8000f8ec03f */
[----:B------:R-:W-:-:S09]  /*23e0*/  ULEA UR12, UR16, UR10, 0x3 ;  /* 0x0000000a100c7291 */ /* 0x000fd2000f8e183f */
[----:B------:R0:W1:Y:S01]  /*23f0*/  SYNCS.PHASECHK.TRANS64.TRYWAIT P0, [UR12], R140 ;  /* 0x0000008cff0075a7 */ /* 0x000062000800014c */
[----:B------:R-:W-:Y:S05]  /*2400*/  @!P1 BRA `(.L_x_26) ;  /* 0x0000000000049947 */ /* 0x000fea0003800000 */
[----:B------:R-:W-:Y:S01]  /*2410*/  BPT.TRAP 0x1 ;  /* 0x000000040000795c */ /* 0x000fe20000300000 */
.L_x_26:
[----:B-1----:R-:W-:Y:S05]  /*2420*/  @P0 BRA `(.L_x_27) ;  /* 0x0000000000080947 */ /* 0x002fea0003800000 */
[----:B------:R-:W1:Y:S02]  /*2430*/  SYNCS.PHASECHK.TRANS64.TRYWAIT P0, [UR12], R140 ;  /* 0x0000008cff0075a7 */ /* 0x000e64000800014c */
[----:B-1----:R-:W-:Y:S05]  /*2440*/  @!P0 BRA `(.L_x_28) ;  /* 0x0000007c00f08947 */ /* 0x002fea0003800000 */
.L_x_27:
[----:B------:R-:W-:Y:S01]  /*2450*/  UIADD3 UR12, UR10, 0x1c280, URZ ;  /* 0x0001c2800a0c7890 */ /* 0x000fe2000fffe03f */
[----:B------:R-:W-:Y:S01]  /*2460*/  WARPGROUP.ARRIVE ;  /* 0x00000000000079c5 */ /* 0x000fe20000000000 */
[----:B------:R-:W-:Y:S02]  /*2470*/  UISETP.NE.AND UP0, UPT, UR7, URZ, UPT ;  /* 0x0000003f0700728c */ /* 0x000fe4000bf05270 */
[----:B------:R-:W-:Y:S02]  /*2480*/  USHF.R.U32.HI UR12, URZ, 0x4, UR12 ;  /* 0x000000043f0c7899 */ /* 0x000fe4000801160c */
[----:B------:R-:W-:Y:S02]  /*2490*/  USEL UR8, UR8, URZ, !UP0 ;  /* 0x0000003f08087287 */ /* 0x000fe4000c000000 */
[----:B------:R-:W-:Y:S02]  /*24a0*/  ULOP3.LUT UR7, UR12, 0x3fff, URZ, 0xc0, !UPT ;  /* 0x00003fff0c077892 */ /* 0x000fe4000f8ec03f */
[----:B------:R-:W-:-:S02]  /*24b0*/  ULOP3.LUT UR12, UR11, 0x10000, URZ, 0xfc, !UPT ;  /* 0x000100000b0c7892 */ /* 0x000fc4000f8efc3f */
[----:B------:R-:W-:Y:S02]  /*24c0*/  ULOP3.LUT UR7, UR7, 0x10000, URZ, 0xfc, !UPT ;  /* 0x0001000007077892 */ /* 0x000fe4000f8efc3f */
[----:B------:R-:W-:Y:S02]  /*24d0*/  UISETP.NE.U32.AND UP0, UPT, UR8, URZ, UPT ;  /* 0x0000003f0800728c */ /* 0x000fe4000bf05070 */
[----:B------:R-:W-:Y:S02]  /*24e0*/  ULEA UR12, UR16, UR12, 0x8 ;  /* 0x0000000c100c7291 */ /* 0x000fe4000f8e403f */
[----:B------:R-:W-:Y:S01]  /*24f0*/  ULEA UR14, UR16, UR7, 0x8 ;  /* 0x00000007100e7291 */ /* 0x000fe2000f8e403f */
[----:B------:R-:W-:Y:S01]  /*2500*/  UMOV UR13, 0xc0000010 ;  /* 0xc0000010000d7882 */ /* 0x000fe20000000000 */
[----:B------:R-:W-:Y:S01]  /*2510*/  UMOV UR15, 0xc0000010 ;  /* 0xc0000010000f7882 */ /* 0x000fe20000000000 */
[----:B------:R-:W-:-:S06]  /*2520*/  UIADD3 UR6, UR6, 0x1, URZ ;  /* 0x0000000106067890 */ /* 0x000fcc000fffe03f */
[----:B------:R-:W-:Y:S01]  /*2530*/  QGMMA.64x128x32.F32.E4M3.E4M3 R24, gdesc[UR12], R24, UP0, gsb0 ;  /* 0x01e000000c1879f3 */ /* 0x000fe2000b800818 */
[----:B------:R-:W-:-:S04]  /*2540*/  UISETP.NE.AND UP0, UPT, UR6, UR17, UPT ;  /* 0x000000110600728c */ /* 0x000fc8000bf05270 */
[----:B------:R-:W-:-:S06]  /*2550*/  USEL UR7, URZ, 0x1, UP0 ;  /* 0x000000013f077887 */ /* 0x000fcc0008000000 */
[----:B------:R-:W-:Y:S01]  /*2560*/  ISETP.NE.AND P0, PT, RZ, UR7, PT ;  /* 0x00000007ff007c0c */ /* 0x000fe2000bf05270 */
[----:B------:R-:W-:-:S12]  /*2570*/  WARPGROUP.DEPBAR.LE gsb0, 0x1 ;  /* 0x00008000000079c5 */ /* 0x000fd80000010100 */
[----:B------:R-:W-:Y:S05]  /*2580*/  @!P0 BRA `(.L_x_29) ;  /* 0x0000000400088947 */ /* 0x000fea0003800000 */
[----:B------:R-:W-:Y:S02]  /*2590*/  WARPGROUP.DEPBAR.LE gsb0, 0x0 ;  /* 0x00008000000079c5 */ /* 0x000fe40000010000 */
[----:B------:R-:W-:-:S01]  /*25a0*/  FADD R143, R24, R143 ;  /* 0x0000008f188f7221 */ /* 0x000fc20000000000 */
[----:B------:R-:W-:Y:S01]  /*25b0*/  FADD R138, R25, R138 ;  /* 0x0000008a198a7221 */ /* 0x000fe20000000000 */
        /* <DEDUP_REMOVED lines=62> */
[----:B------:R-:W-:-:S06]  /*29a0*/  UMOV UR6, URZ ;  /* 0x0000003f00067c82 */ /* 0x000fcc0008000000 */
.L_x_29:
[----:B------:R-:W-:Y:S05]  /*29b0*/  @!P1 BRA `(.L_x_30) ;  /* 0x0000000000049947 */ /* 0x000fea0003800000 */
[----:B------:R-:W-:Y:S01]  /*29c0*/  BPT.TRAP 0x1 ;  /* 0x000000040000795c */ /* 0x000fe20000300000 */
.L_x_30:
[----:B------:R-:W-:-:S13]  /*29d0*/  ISETP.NE.AND P0, PT, R6, RZ, PT ;  /* 0x000000ff0600720c */ /* 0x000fda0003f05270 */
[----:B01----:R-:W-:-:S05]  /*29e0*/  @P0 LEA R140, R13, UR10, 0x3 ;  /* 0x0000000a0d8c0c11 */ /* 0x003fca000f8e18ff */
[----:B------:R-:W-:-:S05]  /*29f0*/  @P0 VIADD R140, R140, 0xe0 ;  /* 0x000000e08c8c0836 */ /* 0x000fca0000000000 */
[----:B------:R-:W-:-:S04]  /*2a00*/  @P0 PRMT R140, R5, 0x654, R140 ;  /* 0x00000654058c0816 */ /* 0x000fc8000000008c */
[----:B------:R0:W-:Y:S01]  /*2a10*/  @P0 SYNCS.ARRIVE.TRANS64.RED.A1T0 RZ, [R140+URZ], RZ ;  /* 0x000000ff8cff09a7 */ /* 0x0001e2000810043f */
[----:B------:R-:W-:-:S13]  /*2a20*/  ISETP.GT.U32.AND P0, PT, R4, 0x1, PT ;  /* 0x000000010400780c */ /* 0x000fda0003f04070 */
[----:B0-----:R-:W-:Y:S05]  /*2a30*/  @P0 BRA `(.L_x_31) ;  /* 0x0000000000040947 */ /* 0x001fea0003800000 */
[----:B------:R-:W-:Y:S01]  /*2a40*/  BPT.TRAP 0x1 ;  /* 0x000000040000795c */ /* 0x000fe20000300000 */
.L_x_31:
[----:B------:R-:W-:Y:S01]  /*2a50*/  UIADD3 UR16, UR16, 0x1, URZ ;  /* 0x0000000110107890 */ /* 0x000fe2000fffe03f */
[C---:B------:R-:W-:Y:S01]  /*2a60*/  ISETP.GT.AND P1, PT, R12.reuse, 0x1, PT ;  /* 0x000000010c00780c */ /* 0x040fe20003f24270 */
[----:B------:R-:W-:Y:S02]  /*2a70*/  VIADD R13, R13, 0x1 ;  /* 0x000000010d0d7836 */ /* 0x000fe40000000000 */
[----:B------:R-:W-:Y:S01]  /*2a80*/  UISETP.NE.AND UP0, UPT, UR16, 0x1c, UPT ;  /* 0x0000001c1000788c */ /* 0x000fe2000bf05270 */
[----:B------:R-:W-:Y:S02]  /*2a90*/  VIADD R12, R12, 0xffffffff ;  /* 0xffffffff0c0c7836 */ /* 0x000fe40000000000 */
[C---:B------:R-:W-:Y:S01]  /*2aa0*/  ISETP.NE.AND P0, PT, R13.reuse, 0x1c, PT ;  /* 0x0000001c0d00780c */ /* 0x040fe20003f05270 */
[----:B------:R-:W-:Y:S02]  /*2ab0*/  USEL UR8, URZ, 0x1, UP0 ;  /* 0x000000013f087887 */ /* 0x000fe40008000000 */
[----:B------:R-:W-:Y:S01]  /*2ac0*/  USEL UR16, UR16, URZ, UP0 ;  /* 0x0000003f10107287 */ /* 0x000fe20008000000 */
[----:B------:R-:W-:-:S03]  /*2ad0*/  SEL R13, R13, RZ, P0 ;  /* 0x000000ff0d0d7207 */ /* 0x000fc60000000000 */
[----:B------:R-:W-:Y:S01]  /*2ae0*/  LOP3.LUT R144, R144, UR8, RZ, 0x3c, !PT ;  /* 0x0000000890907c12 */ /* 0x000fe2000f8e3cff */
[----:B------:R-:W-:Y:S01]  /*2af0*/  UMOV UR8, 0x1 ;  /* 0x0000000100087882 */ /* 0x000fe20000000000 */
[----:B------:R-:W-:Y:S06]  /*2b00*/  @P1 BRA `(.L_x_32) ;  /* 0xfffffff800181947 */ /* 0x000fec000383ffff */
.L_x_24:
[----:B------:R-:W-:Y:S01]  /*2b10*/  UISETP.NE.AND UP0, UPT, UR6, URZ, UPT ;  /* 0x0000003f0600728c */ /* 0x000fe2000bf05270 */
[----:B01----:R-:W0:Y:S03]  /*2b20*/  LDC R12, c[0x0][0x28c] ;  /* 0x0000a300ff0c7b82 */ /* 0x003e260000000800 */
[----:B------:R-:W-:-:S06]  /*2b30*/  USEL UR6, URZ, 0x1, !UP0 ;  /* 0x000000013f067887 */ /* 0x000fcc000c000000 */
[----:B------:R-:W-:Y:S02]  /*2b40*/  ISETP.NE.AND P0, PT, RZ, UR6, PT ;  /* 0x00000006ff007c0c */ /* 0x000fe4000bf05270 */
[----:B0-----:R-:W-:-:S11]  /*2b50*/  ISETP.GE.AND P1, PT, R12, 0x1, PT ;  /* 0x000000010c00780c */ /* 0x001fd60003f26270 */
[----:B------:R-:W-:Y:S05]  /*2b60*/  @!P0 BRA `(.L_x_33) ;  /* 0x0000000400048947 */ /* 0x000fea0003800000 */
[----:B------:R-:W-:Y:S02]  /*2b70*/  WARPGROUP.DEPBAR.LE gsb0, 0x0 ;  /* 0x00008000000079c5 */ /* 0x000fe40000010000 */
[----:B------:R-:W-:Y:S01]  /*2b80*/  FADD R143, R24, R143 ;  /* 0x0000008f188f7221 */ /* 0x000fe20000000000 */
        /* <DEDUP_REMOVED lines=62> */
[----:B------:R-:W-:-:S07]  /*2f70*/  FADD R16, R16, R87 ;  /* 0x0000005710107221 */ /* 0x000fce0000000000 */
.L_x_33:
[----:B------:R-:W-:Y:S02]  /*2f80*/  WARPGROUP.DEPBAR.LE gsb0, 0x0 ;  /* 0x00008000000079c5 */ /* 0x000fe40000010000 */
[----:B------:R-:W-:Y:S05]  /*2f90*/  @!P1 BRA `(.L_x_34) ;  /* 0x0000000000549947 */ /* 0x000fea0003800000 */
[----:B------:R-:W-:-:S13]  /*2fa0*/  ISETP.NE.AND P0, PT, R142, 0x3, PT ;  /* 0x000000038e00780c */ /* 0x000fda0003f05270 */
[----:B------:R-:W-:Y:S05]  /*2fb0*/  @!P0 BRA `(.L_x_35) ;  /* 0x0000000000048947 */ /* 0x000fea0003800000 */
[----:B------:R-:W-:Y:S01]  /*2fc0*/  BPT.TRAP 0x1 ;  /* 0x000000040000795c */ /* 0x000fe20000300000 */
.L_x_35:
[----:B------:R-:W-:Y:S01]  /*2fd0*/  ISETP.NE.AND P0, PT, R6, RZ, PT ;  /* 0x000000ff0600720c */ /* 0x000fe20003f05270 */
[----:B------:R-:W-:Y:S01]  /*2fe0*/  BSSY B0, `(.L_x_36) ;  /* 0x000000e000007945 */ /* 0x000fe20003800000 */
[----:B------:R-:W-:-:S11]  /*2ff0*/  ISETP.GT.U32.AND P1, PT, R4, 0x1, PT ;  /* 0x000000010400780c */ /* 0x000fd60003f24070 */
[----:B------:R-:W-:Y:S05]  /*3000*/  @!P0 BRA `(.L_x_37) ;  /* 0x00000000002c8947 */ /* 0x000fea0003800000 */
[----:B------:R-:W-:-:S04]  /*3010*/  UISETP.LT.AND UP0, UPT, UR9, 0x1, UPT ;  /* 0x000000010900788c */ /* 0x000fc8000bf01270 */
[----:B------:R-:W-:-:S04]  /*3020*/  USEL UR8, UR9, 0x1, UP0 ;  /* 0x0000000109087887 */ /* 0x000fc80008000000 */
[----:B------:R-:W-:-:S04]  /*3030*/  UIADD3 UR8, UR5, UR9, -UR8 ;  /* 0x0000000905087290 */ /* 0x000fc8000fffe808 */
[----:B------:R-:W-:-:S04]  /*3040*/  USHF.R.U32.HI UR6, URZ, 0x2, UR8 ;  /* 0x000000023f067899 */ /* 0x000fc80008011608 */
[----:B------:R-:W-:-:S04]  /*3050*/  UIMAD.WIDE.U32 UR6, UR6, 0x24924925, URZ ;  /* 0x24924925060678a5 */ /* 0x000fc8000f8e003f */
[----:B------:R-:W-:-:S04]  /*3060*/  UIMAD UR6, UR7, -0x1c, UR8 ;  /* 0xffffffe4070678a4 */ /* 0x000fc8000f8e0208 */
[----:B------:R-:W-:-:S04]  /*3070*/  ULEA UR6, UR6, UR10, 0x3 ;  /* 0x0000000a06067291 */ /* 0x000fc8000f8e183f */
[----:B------:R-:W-:-:S06]  /*3080*/  UIADD3 UR6, UR6, 0xe0, URZ ;  /* 0x000000e006067890 */ /* 0x000fcc000fffe03f */
[----:B------:R-:W-:-:S05]  /*3090*/  IMAD.U32 R12, RZ, RZ, UR6 ;  /* 0x00000006ff0c7e24 */ /* 0x000fca000f8e00ff */
[----:B------:R-:W-:-:S04]  /*30a0*/  PRMT R12, R5, 0x654, R12 ;  /* 0x00000654050c7816 */ /* 0x000fc8000000000c */
[----:B------:R0:W-:Y:S03]  /*30b0*/  SYNCS.ARRIVE.TRANS64.RED.A1T0 RZ, [R12+URZ], RZ ;  /* 0x000000ff0cff79a7 */ /* 0x0001e6000810043f */
.L_x_37:
[----:B------:R-:W-:Y:S05]  /*30c0*/  BSYNC B0 ;  /* 0x0000000000007941 */ /* 0x000fea0003800000 */
.L_x_36:
[----:B------:R-:W-:Y:S05]  /*30d0*/  @P1 BRA `(.L_x_34) ;  /* 0x0000000000041947 */ /* 0x000fea0003800000 */
[----:B------:R-:W-:Y:S01]  /*30e0*/  BPT.TRAP 0x1 ;  /* 0x000000040000795c */ /* 0x000fe20000300000 */
.L_x_34:
[----:B------:R-:W1:Y:S01]  /*30f0*/  LDC R26, c[0x0][0x288] ;  /* 0x0000a200ff1a7b82 */ /* 0x000e620000000800 */
[--C-:B0-----:R-:W-:Y:S01]  /*3100*/  SHF.R.U32.HI R12, RZ, 0x2, R0.reuse ;  /* 0x00000002ff0c7819 */ /* 0x101fe20000011600 */
[----:B------:R-:W-:Y:S01]  /*3110*/  IMAD.SHL.U32 R29, R11, 0x80, RZ ;  /* 0x000000800b1d7824 */ /* 0x000fe200078e00ff */
[----:B------:R-:W-:Y:S01]  /*3120*/  SHF.R.U32.HI R25, RZ, 0x7, R0 ;  /* 0x00000007ff197819 */ /* 0x000fe20000011600 */
[----:B------:R-:W-:Y:S01]  /*3130*/  UIADD3 UR5, UR9, UR5, URZ ;  /* 0x0000000509057290 */ /* 0x000fe2000fffe03f */
[----:B------:R-:W-:Y:S01]  /*3140*/  LOP3.LUT R13, R12, 0x7, RZ, 0xc0, !PT ;  /* 0x000000070c0d7812 */ /* 0x000fe200078ec0ff */
[----:B------:R-:W-:Y:S01]  /*3150*/  IMAD.SHL.U32 R31, R10, 0x80, RZ ;  /* 0x000000800a1f7824 */ /* 0x000fe200078e00ff */
[----:B------:R-:W-:Y:S01]  /*3160*/  LOP3.LUT R12, R25, 0x1, RZ, 0xc0, !PT ;  /* 0x00000001190c7812 */ /* 0x000fe200078ec0ff */
[----:B------:R-:W-:Y:S01]  /*3170*/  UISETP.GT.U32.AND UP0, UPT, UR5, 0x1b, UPT ;  /* 0x0000001b0500788c */ /* 0x000fe2000bf04070 */
[----:B------:R-:W-:Y:S01]  /*3180*/  LOP3.LUT R24, R0, 0x60, RZ, 0xc0, !PT ;  /* 0x0000006000187812 */ /* 0x000fe200078ec0ff */
[----:B------:R-:W-:Y:S01]  /*3190*/  ULDC UR12, c[0x0][0x284] ;  /* 0x0000a100000c7ab9 */ /* 0x000fe20000000800 */
[----:B------:R-:W-:Y:S01]  /*31a0*/  UISETP.GE.U32.AND UP1, UPT, UR9, 0x1c, UPT ;  /* 0x0000001c0900788c */ /* 0x000fe2000bf26070 */
[----:B------:R-:W-:Y:S01]  /*31b0*/  IMAD.SHL.U32 R30, R12, 0x40, RZ ;  /* 0x000000400c1e7824 */ /* 0x000fe200078e00ff */
[----:B------:R-:W-:Y:S01]  /*31c0*/  SHF.R.U32.HI R28, RZ, 0x1, R24 ;  /* 0x00000001ff1c7819 */ /* 0x000fe20000011618 */
[----:B------:R-:W-:Y:S01]  /*31d0*/  UISETP.LT.U32.AND UP0, UPT, UR9, 0x1c, UP0 ;  /* 0x0000001c0900788c */ /* 0x000fe20008701070 */
[----:B------:R-:W-:Y:S01]  /*31e0*/  LOP3.LUT R24, R0, 0x3, RZ, 0xc0, !PT ;  /* 0x0000000300187812 */ /* 0x000fe200078ec0ff */
[----:B------:R-:W-:Y:S01]  /*31f0*/  USHF.R.U32.HI UR6, URZ, 0x2, UR5 ;  /* 0x000000023f067899 */ /* 0x000fe20008011605 */
[--C-:B------:R-:W-:Y:S01]  /*3200*/  IADD3 R25, RZ, -R28, -R13.reuse ;  /* 0x8000001cff197210 */ /* 0x100fe20007ffe80d */
[----:B------:R-:W-:Y:S01]  /*3210*/  USEL UR8, URZ, 0x1, !UP0 ;  /* 0x000000013f087887 */ /* 0x000fe2000c000000 */
[----:B------:R-:W-:Y:S01]  /*3220*/  LOP3.LUT R13, R30, 0x40, R13, 0xe2, !PT ;  /* 0x000000401e0d7812 */ /* 0x000fe200078ee20d */
[----:B------:R-:W-:Y:S01]  /*3230*/  ULDC.64 UR10, c[0x0][0x5d0] ;  /* 0x00017400000a7ab9 */ /* 0x000fe20000000a00 */
[----:B------:R-:W-:Y:S01]  /*3240*/  SHF.R.S32.HI R34, RZ, 0x1f, R7 ;  /* 0x0000001fff227819 */ /* 0x000fe20000011407 */
[----:B------:R-:W-:Y:S01]  /*3250*/  IMAD R12, R12, -0x40, R25 ;  /* 0xffffffc00c0c7824 */ /* 0x000fe200078e0219 */
[----:B------:R-:W-:Y:S01]  /*3260*/  UIMAD.WIDE.U32 UR6, UR6, 0x24924925, URZ ;  /* 0x24924925060678a5 */ /* 0x000fe2000f8e003f */
[----:B-1----:R-:W-:Y:S01]  /*3270*/  IMAD R30, R24, -0x2, R26 ;  /* 0xfffffffe181e7824 */ /* 0x002fe200078e021a */
[----:B------:R-:W-:Y:S01]  /*3280*/  ISETP.GE.AND P0, PT, R29, R26, PT ;  /* 0x0000001a1d00720c */ /* 0x000fe20003f06270 */
[----:B------:R-:W-:Y:S01]  /*3290*/  IMAD.SHL.U32 R24, R0, 0x2, RZ ;  /* 0x0000000200187824 */ /* 0x000fe200078e00ff */
[----:B------:R-:W-:Y:S01]  /*32a0*/  ULOP3.LUT UR4, UR4, UR8, URZ, 0x3c, !UPT ;  /* 0x0000000804047292 */ /* 0x000fe2000f8e3c3f */
[----:B------:R-:W-:Y:S01]  /*32b0*/  IMAD R32, R34, UR10, RZ ;  /* 0x0000000a22207c24 */ /* 0x000fe2000f8e02ff */
[----:B------:R-:W-:Y:S01]  /*32c0*/  ISETP.GE.OR P0, PT, R31, UR12, P0 ;  /* 0x0000000c1f007c0c */ /* 0x000fe20008706670 */
[----:B------:R-:W-:Y:S01]  /*32d0*/  IMAD.WIDE R26, R10, 0x80, RZ ;  /* 0x000000800a1a7825 */ /* 0x000fe200078e02ff */
[----:B------:R-:W-:Y:S01]  /*32e0*/  LOP3.LUT R24, R29, 0x6, R24, 0xf8, !PT ;  /* 0x000000061d187812 */ /* 0x000fe200078ef818 */
[----:B------:R-:W-:Y:S01]  /*32f0*/  UIMAD UR5, UR7, -0x1c, UR5 ;  /* 0xffffffe4070578a4 */ /* 0x000fe2000f8e0205 */
[----:B------:R-:W-:Y:S01]  /*3300*/  IADD3 R36, -R31, UR12, R12 ;  /* 0x0000000c1f247c10 */ /* 0x000fe2000fffe10c */
[----:B------:R-:W-:Y:S01]  /*3310*/  IMAD R33, R7, UR11, R32 ;  /* 0x0000000b07217c24 */ /* 0x000fe2000f8e0220 */
[----:B------:R-:W-:Y:S01]  /*3320*/  SHF.R.S32.HI R25, RZ, 0x1f, R24 ;  /* 0x0000001fff197819 */ /* 0x000fe20000011418 */
[----:B------:R-:W-:Y:S01]  /*3330*/  @UP1 ULOP3.LUT UR4, UR4, 0x1, UR7, 0x78, !UPT ;  /* 0x0000000104041892 */ /* 0x000fe2000f8e7807 */
[----:B------:R-:W-:Y:S01]  /*3340*/  LOP3.LUT R35, R26, R13, R28, 0xfe, !PT ;  /* 0x0000000d1a237212 */ /* 0x000fe200078efe1c */
[----:B------:R-:W-:-:S02]  /*3350*/  IMAD.IADD R29, R30, 0x1, -R29 ;  /* 0x000000011e1d7824 */ /* 0x000fc400078e0a1d */
[----:B------:R-:W-:-:S04]  /*3360*/  IMAD.WIDE.U32 R10, R7, UR10, R24 ;  /* 0x0000000a070a7c25 */ /* 0x000fc8000f8e0018 */
[----:B------:R-:W-:Y:S02]  /*3370*/  IMAD.IADD R11, R11, 0x1, R33 ;  /* 0x000000010b0b7824 */ /* 0x000fe400078e0221 */
[----:B------:R-:W-:Y:S01]  /*3380*/  IMAD.MOV.U32 R28, RZ, RZ, -0x1 ;  /* 0xffffffffff1c7424 */ /* 0x000fe200078e00ff */
[----:B------:R-:W-:Y:S06]  /*3390*/  @P0 BRA `(.L_x_38) ;  /* 0x0000004400a40947 */ /* 0x000fec0003800000 */
[----:B------:R-:W0:Y:S01]  /*33a0*/  LDC.64 R32, c[0x0][0x5c8] ;  /* 0x00017200ff207b82 */ /* 0x000e220000000a00 */
[----:B------:R-:W-:Y:S01]  /*33b0*/  ULDC.64 UR6, c[0x0][0x5c0] ;  /* 0x0001700000067ab9 */ /* 0x000fe20000000a00 */
[----:B------:R-:W-:Y:S01]  /*33c0*/  BSSY B0, `(.L_x_38) ;  /* 0x0000466000007945 */ /* 0x000fe20003800000 */
[-C--:B0-----:R-:W-:Y:S02]  /*33d0*/  IMAD R12, R27, R32.reuse, RZ ;  /* 0x000000201b0c7224 */ /* 0x081fe400078e02ff */
[----:B------:R-:W-:-:S04]  /*33e0*/  IMAD.WIDE.U32 R10, R35, R32, R10 ;  /* 0x00000020230a7225 */ /* 0x000fc800078e000a */
[----:B------:R-:W-:Y:S01]  /*33f0*/  IMAD R31, R35, R33, R12 ;  /* 0x00000021231f7224 */ /* 0x000fe200078e020c */
[----:B------:R-:W-:Y:S02]  /*3400*/  LEA R13, P0, R32, R10, 0x3 ;  /* 0x0000000a200d7211 */ /* 0x000fe400078018ff */
[----:B------:R-:W-:Y:S01]  /*3410*/  IADD3 R12, P1, R10, UR6, RZ ;  /* 0x000000060a0c7c10 */ /* 0x000fe2000ff3e0ff */
[----:B------:R-:W-:Y:S01]  /*3420*/  IMAD.IADD R31, R11, 0x1, R31 ;  /* 0x000000010b1f7824 */ /* 0x000fe200078e021f */
[----:B------:R-:W-:-:S04]  /*3430*/  IADD3 R10, P3, R13, UR6, RZ ;  /* 0x000000060d0a7c10 */ /* 0x000fc8000ff7e0ff */
[----:B------:R-:W-:Y:S02]  /*3440*/  LEA.HI.X R11, R32, R31, R33, 0x3, P0 ;  /* 0x0000001f200b7211 */ /* 0x000fe400000f1c21 */
[----:B---3-5:R-:W-:Y:S02]  /*3450*/  FSETP.NEU.AND P0, PT, R9, RZ, PT ;  /* 0x000000ff0900720b */ /* 0x028fe40003f0d000 */
[----:B------:R-:W-:Y:S02]  /*3460*/  IADD3.X R13, R31, UR7, RZ, P1, !PT ;  /* 0x000000071f0d7c10 */ /* 0x000fe40008ffe4ff */
[----:B------:R-:W-:-:S09]  /*3470*/  IADD3.X R11, R11, UR7, RZ, P3, !PT ;  /* 0x000000070b0b7c10 */ /* 0x000fd20009ffe4ff */
[----:B------:R-:W-:Y:S05]  /*3480*/  @!P0 BRA `(.L_x_39) ;  /* 0x00000034005c8947 */ /* 0x000fea0003800000 */
[----:B------:R-:W-:Y:S01]  /*3490*/  ULDC.64 UR6, c[0x0][0x5b8] ;  /* 0x00016e0000067ab9 */ /* 0x000fe20000000a00 */
[----:B------:R-:W-:Y:S01]  /*34a0*/  ISETP.GE.AND P0, PT, R36, 0x1, PT ;  /* 0x000000012400780c */ /* 0x000fe20003f06270 */
[----:B------:R-:W-:Y:S01]  /*34b0*/  IMAD R32, R34, UR6, RZ ;  /* 0x0000000622207c24 */ /* 0x000fe2000f8e02ff */
[----:B------:R-:W-:Y:S01]  /*34c0*/  ULDC.64 UR10, c[0x0][0x5a8] ;  /* 0x00016a00000a7ab9 */ /* 0x000fe20000000a00 */
[----:B------:R-:W-:Y:S01]  /*34d0*/  IMAD.WIDE.U32 R30, R7, UR6, R24 ;  /* 0x00000006071e7c25 */ /* 0x000fe2000f8e0018 */
[----:B------:R-:W-:Y:S01]  /*34e0*/  ISETP.LT.OR P4, PT, R29, 0x1, !P0 ;  /* 0x000000011d00780c */ /* 0x000fe20004781670 */
[----:B------:R-:W-:Y:S02]  /*34f0*/  BSSY B1, `(.L_x_40) ;  /* 0x000000c000017945 */ /* 0x000fe40003800000 */
[----:B------:R-:W-:Y:S01]  /*3500*/  IMAD R7, R7, UR7, R32 ;  /* 0x0000000707077c24 */ /* 0x000fe2000f8e0220 */
[----:B------:R-:W-:-:S03]  /*3510*/  ULDC.64 UR6, c[0x0][0x5b0] ;  /* 0x00016c0000067ab9 */ /* 0x000fc60000000a00 */
[----:B------:R-:W-:Y:S02]  /*3520*/  IMAD.IADD R31, R31, 0x1, R7 ;  /* 0x000000011f1f7824 */ /* 0x000fe400078e0207 */
[----:B------:R-:W-:Y:S02]  /*3530*/  IMAD R7, R27, UR6, RZ ;  /* 0x000000061b077c24 */ /* 0x000fe4000f8e02ff */
[----:B------:R-:W-:-:S04]  /*3540*/  IMAD.WIDE.U32 R24, R35, UR6, R30 ;  /* 0x0000000623187c25 */ /* 0x000fc8000f8e001e */
[----:B------:R-:W-:Y:S01]  /*3550*/  IMAD R7, R35, UR7, R7 ;  /* 0x0000000723077c24 */ /* 0x000fe2000f8e0207 */
[----:B------:R-:W-:-:S04]  /*3560*/  IADD3 R24, P1, R24, UR10, RZ ;  /* 0x0000000a18187c10 */ /* 0x000fc8000ff3e0ff */
[--C-:B------:R-:W-:Y:S02]  /*3570*/  IADD3.X R25, R25, UR11, R7.reuse, P1, !PT ;  /* 0x0000000b19197c10 */ /* 0x100fe40008ffe407 */
[----:B------:R-:W-:Y:S01]  /*3580*/  PRMT R7, RZ, 0x7610, R7 ;  /* 0x00007610ff077816 */ /* 0x000fe20000000007 */
[----:B------:R-:W-:Y:S06]  /*3590*/  @P4 BRA `(.L_x_41) ;  /* 0x0000000000044947 */ /* 0x000fec0003800000 */
[----:B------:R0:W5:Y:S02]  /*35a0*/  LDG.E.U8 R7, desc[UR18][R24.64] ;  /* 0x0000001218077981 */ /* 0x000164000c1e1100 */
.L_x_41:
[----:B------:R-:W-:Y:S05]  /*35b0*/  BSYNC B1 ;  /* 0x0000000000017941 */ /* 0x000fea0003800000 */
.L_x_40:
[----:B-----5:R-:W-:Y:S01]  /*35c0*/  LOP3.LUT R7, R7, 0xff, RZ, 0xc0, !PT ;  /* 0x000000ff07077812 */ /* 0x020fe200078ec0ff */
[----:B------:R-:W-:Y:S01]  /*35d0*/  BSSY B1, `(.L_x_42) ;  /* 0x000000b000017945 */ /* 0x000fe20003800000 */
[----:B------:R-:W-:Y:S02]  /*35e0*/  ISETP.LT.OR P3, PT, R29, 0x2, !P0 ;  /* 0x000000021d00780c */ /* 0x000fe40004761670 */
[----:B------:R-:W-:-:S05]  /*35f0*/  F2FP.F16.E4M3.UNPACK_B R7, R7 ;  /* 0x00000007ff07723e */ /* 0x000fca00020006ff */
[----:B------:R-:W-:Y:S01]  /*3600*/  HADD2.F32 R32, -RZ, R7.H0_H0 ;  /* 0x20000007ff207230 */ /* 0x000fe20000004100 */
[----:B------:R-:W-:-:S04]  /*3610*/  PRMT R7, RZ, 0x7610, R7 ;  /* 0x00007610ff077816 */ /* 0x000fc80000000007 */
[----:B------:R-:W-:-:S04]  /*3620*/  FMUL R32, R32, R9 ;  /* 0x0000000920207220 */ /* 0x000fc80000400000 */
[----:B--2---:R-:W-:-:S05]  /*3630*/  FFMA R32, R143, R8, R32 ;  /* 0x000000088f207223 */ /* 0x004fca0000000020 */
[----:B------:R-:W-:-:S05]  /*3640*/  F2FP.SATFINITE.E4M3.F32.PACK_AB_MERGE_C R33, RZ, R32, RZ ;  /* 0x00000020ff21723e */ /* 0x000fca00048070ff */
[----:B------:R1:W-:Y:S01]  /*3650*/  @!P4 STG.E.U8 desc[UR18][R12.64], R33 ;  /* 0x000000210c00c986 */ /* 0x0003e2000c101112 */
[----:B------:R-:W-:Y:S05]  /*3660*/  @P3 BRA `(.L_x_43) ;  /* 0x0000000000043947 */ /* 0x000fea0003800000 */
[----:B------:R2:W5:Y:S02]  /*3670*/  LDG.E.U8 R7, desc[UR18][R24.64+0x1] ;  /* 0x0000011218077981 */ /* 0x000564000c1e1100 */
.L_x_43:
[----:B------:R-:W-:Y:S05]  /*3680*/  BSYNC B1 ;  /* 0x0000000000017941 */ /* 0x000fea0003800000 */
.L_x_42:
[----:B-----5:R-:W-:Y:S01]  /*3690*/  LOP3.LUT R7, R7, 0xff, RZ, 0xc0, !PT ;  /* 0x000000ff07077812 */ /* 0x020fe200078ec0ff */
[----:B------:R-:W-:Y:S01]  /*36a0*/  BSSY B1, `(.L_x_44) ;  /* 0x0000013000017945 */ /* 0x000fe20003800000 */
[----:B-1----:R-:W-:Y:S02]  /*36b0*/  IADD3 R33, P1, R35, 0x8, RZ ;  /* 0x0000000823217810 */ /* 0x002fe40007f3e0ff */
[----:B------:R-:W-:-:S03]  /*36c0*/  F2FP.F16.E4M3.UNPACK_B R7, R7 ;  /* 0x00000007ff07723e */ /* 0x000fc600020006ff */
[----:B------:R-:W-:Y:S01]  /*36d0*/  IMAD.X R27, RZ, RZ, R27, P1 ;  /* 0x000000ffff1b7224 */ /* 0x000fe200008e061b */
[----:B------:R-:W-:Y:S01]  /*36e0*/  ISETP.GE.AND P1, PT, R36, 0x9, PT ;  /* 0x000000092400780c */ /* 0x000fe20003f26270 */
[----:B------:R-:W-:Y:S02]  /*36f0*/  HADD2.F32 R26, -RZ, R7.H0_H0 ;  /* 0x20000007ff1a7230 */ /* 0x000fe40000004100 */
[----:B------:R-:W-:Y:S01]  /*3700*/  IMAD.WIDE.U32 R30, R33, UR6, R30 ;  /* 0x00000006211e7c25 */ /* 0x000fe2000f8e001e */
[----:B------:R-:W-:-:S03]  /*3710*/  ISETP.LT.OR P5, PT, R29, 0x1, !P1 ;  /* 0x000000011d00780c */ /* 0x000fc60004fa1670 */
[----:B------:R-:W-:Y:S01]  /*3720*/  FMUL R7, R26, R9 ;  /* 0x000000091a077220 */ /* 0x000fe20000400000 */
[----:B------:R-:W-:-:S03]  /*3730*/  IMAD R26, R27, UR6, RZ ;  /* 0x000000061b1a7c24 */ /* 0x000fc6000f8e02ff */
[----:B------:R-:W-:Y:S01]  /*3740*/  FFMA R7, R138, R8, R7 ;  /* 0x000000088a077223 */ /* 0x000fe20000000007 */
[----:B------:R-:W-:Y:S01]  /*3750*/  IMAD R33, R33, UR7, R26 ;  /* 0x0000000721217c24 */ /* 0x000fe2000f8e021a */
[----:B------:R-:W-:-:S03]  /*3760*/  IADD3 R26, P4, R30, UR10, RZ ;  /* 0x0000000a1e1a7c10 */ /* 0x000fc6000ff9e0ff */
[----:B------:R-:W-:Y:S02]  /*3770*/  F2FP.SATFINITE.E4M3.F32.PACK_AB_MERGE_C R35, RZ, R7, RZ ;  /* 0x00000007ff23723e */ /* 0x000fe400048070ff */
[----:B------:R-:W-:Y:S02]  /*3780*/  IADD3.X R27, R31, UR11, R33, P4, !PT ;  /* 0x0000000b1f1b7c10 */ /* 0x000fe4000a7fe421 */
[----:B------:R-:W-:Y:S01]  /*3790*/  PRMT R7, RZ, 0x7610, R7 ;  /* 0x00007610ff077816 */ /* 0x000fe20000000007 */
[----:B------:R1:W-:Y:S01]  /*37a0*/  @!P3 STG.E.U8 desc[UR18][R12.64+0x1], R35 ;  /* 0x000001230c00b986 */ /* 0x0003e2000c101112 */
[----:B------:R-:W-:Y:S05]  /*37b0*/  @P5 BRA `(.L_x_45) ;  /* 0x0000000000045947 */ /* 0x000fea0003800000 */
[----:B------:R3:W5:Y:S02]  /*37c0*/  LDG.E.U8 R7, desc[UR18][R26.64] ;  /* 0x000000121a077981 */ /* 0x000764000c1e1100 */
.L_x_45:
[----:B------:R-:W-:Y:S05]  /*37d0*/  BSYNC B1 ;  /* 0x0000000000017941 */ /* 0x000fea0003800000 */
.L_x_44:
[----:B-----5:R-:W-:Y:S01]  /*37e0*/  LOP3.LUT R7, R7, 0xff, RZ, 0xc0, !PT ;  /* 0x000000ff07077812 */ /* 0x020fe200078ec0ff */
[----:B------:R-:W-:Y:S01]  /*37f0*/  BSSY B1, `(.L_x_46) ;  /* 0x000000b000017945 */ /* 0x000fe20003800000 */
[----:B------:R-:W-:Y:S02]  /*3800*/  ISETP.LT.OR P3, PT, R29, 0x2, !P1 ;  /* 0x000000021d00780c */ /* 0x000fe40004f61670 */
[----:B------:R-:W-:-:S05]  /*3810*/  F2FP.F16.E4M3.UNPACK_B R7, R7 ;  /* 0x00000007ff07723e */ /* 0x000fca00020006ff */
[----:B------:R-:W-:Y:S01]  /*3820*/  HADD2.F32 R30, -RZ, R7.H0_H0 ;  /* 0x20000007ff1e7230 */ /* 0x000fe20000004100 */
[----:B------:R-:W-:-:S04]  /*3830*/  PRMT R7, RZ, 0x7610, R7 ;  /* 0x00007610ff077816 */ /* 0x000fc80000000007 */
[----:B------:R-:W-:-:S04]  /*3840*/  FMUL R30, R30, R9 ;  /* 0x000000091e1e7220 */ /* 0x000fc80000400000 */
[----:B------:R-:W-:-:S05]  /*3850*/  FFMA R30, R141, R8, R30 ;  /* 0x000000088d1e7223 */ /* 0x000fca000000001e */
[----:B------:R-:W-:-:S05]  /*3860*/  F2FP.SATFINITE.E4M3.F32.PACK_AB_MERGE_C R31, RZ, R30, RZ ;  /* 0x0000001eff1f723e */ /* 0x000fca00048070ff */
[----:B------:R4:W-:Y:S01]  /*3870*/  @!P5 STG.E.U8 desc[UR18][R10.64], R31 ;  /* 0x0000001f0a00d986 */ /* 0x0009e2000c101112 */
[----:B------:R-:W-:Y:S05]  /*3880*/  @P3 BRA `(.L_x_47) ;  /* 0x0000000000043947 */ /* 0x000fea0003800000 */
[----:B------:R0:W5:Y:S02]  /*3890*/  LDG.E.U8 R7, desc[UR18][R26.64+0x1] ;  /* 0x000001121a077981 */ /* 0x000164000c1e1100 */
.L_x_47:
[----:B------:R-:W-:Y:S05]  /*38a0*/  BSYNC B1 ;  /* 0x0000000000017941 */ /* 0x000fea0003800000 */
.L_x_46:
[----:B-----5:R-:W-:Y:S01]  /*38b0*/  LOP3.LUT R7, R7, 0xff, RZ, 0xc0, !PT ;  /* 0x000000ff07077812 */ /* 0x020fe200078ec0ff */
[----:B------:R-:W-:Y:S01]  /*38c0*/  BSSY B1, `(.L_x_48) ;  /* 0x000000b000017945 */ /* 0x000fe20003800000 */
[----:B------:R-:W-:Y:S02]  /*38d0*/  ISETP.LT.OR P4, PT, R29, 0x9, !P0 ;  /* 0x000000091d00780c */ /* 0x000fe40004781670 */
[----:B------:R-:W-:-:S05]  /*38e0*/  F2FP.F16.E4M3.UNPACK_B R7, R7 ;  /* 0x00000007ff07723e */ /* 0x000fca00020006ff */
[----:B------:R-:W-:-:S05]  /*38f0*/  HADD2.F32 R30, -RZ, R7.H0_H0 ;  /* 0x20000007ff1e7230 */ /* 0x000fca0000004100 */
[----:B------:R-:W-:-:S04]  /*3900*/  FMUL R7, R30, R9 ;  /* 0x000000091e077220 */ /* 0x000fc80000400000 */
[----:B------:R-:W-:-:S05]  /*3910*/  FFMA R7, R136, R8, R7 ;  /* 0x0000000888077223 */ /* 0x000fca0000000007 */
[----:B----4-:R-:W-:Y:S02]  /*3920*/  F2FP.SATFINITE.E4M3.F32.PACK_AB_MERGE_C R31, RZ, R7, RZ ;  /* 0x00000007ff1f723e */ /* 0x010fe400048070ff */
[----:B------:R-:W-:-:S03]  /*3930*/  PRMT R7, RZ, 0x7610, R7 ;  /* 0x00007610ff077816 */ /* 0x000fc60000000007 */
[----:B------:R4:W-:Y:S01]  /*3940*/  @!P3 STG.E.U8 desc[UR18][R10.64+0x1], R31 ;  /* 0x0000011f0a00b986 */ /* 0x0009e2000c101112 */
[----:B------:R-:W-:Y:S05]  /*3950*/  @P4 BRA `(.L_x_49) ;  /* 0x0000000000044947 */ /* 0x000fea0003800000 */
[----:B------:R0:W5:Y:S02]  /*3960*/  LDG.E.U8 R7, desc[UR18][R24.64+0x8] ;  /* 0x0000081218077981 */ /* 0x000164000c1e1100 */
.L_x_49:
[----:B------:R-:W-:Y:S05]  /*3970*/  BSYNC B1 ;  /* 0x0000000000017941 */ /* 0x000fea0003800000 */
.L_x_48:
        /* <DEDUP_REMOVED lines=8> */
[----:B----4-:R-:W-:-:S05]  /*3a00*/  F2FP.SATFINITE.E4M3.F32.PACK_AB_MERGE_C R31, RZ, R30, RZ ;  /* 0x0000001eff1f723e */ /* 0x010fca00048070ff */
[----:B------:R4:W-:Y:S01]  /*3a10*/  @!P4 STG.E.U8 desc[UR18][R12.64+0x8], R31 ;  /* 0x0000081f0c00c986 */ /* 0x0009e2000c101112 */
[----:B------:R-:W-:Y:S05]  /*3a20*/  @P3 BRA `(.L_x_51) ;  /* 0x0000000000043947 */ /* 0x000fea0003800000 */
[----:B------:R0:W5:Y:S02]  /*3a30*/  LDG.E.U8 R7, desc[UR18][R24.64+0x9] ;  /* 0x0000091218077981 */ /* 0x000164000c1e1100 */
.L_x_51:
[----:B------:R-:W-:Y:S05]  /*3a40*/  BSYNC B1 ;  /* 0x0000000000017941 */ /* 0x000fea0003800000 */
.L_x_50:
        /* <DEDUP_REMOVED lines=12> */
.L_x_53:
[----:B------:R-:W-:Y:S05]  /*3b10*/  BSYNC B1 ;  /* 0x0000000000017941 */ /* 0x000fea0003800000 */
.L_x_52:
        /* <DEDUP_REMOVED lines=12> */
.L_x_55:
[----:B------:R-:W-:Y:S05]  /*3be0*/  BSYNC B1 ;  /* 0x0000000000017941 */ /* 0x000fea0003800000 */
.L_x_54:
        /* <DEDUP_REMOVED lines=12> */
.L_x_57:
[----:B------:R-:W-:Y:S05]  /*3cb0*/  BSYNC B1 ;  /* 0x0000000000017941 */ /* 0x000fea0003800000 */
.L_x_56:
        /* <DEDUP_REMOVED lines=12> */
.L_x_59:
[----:B------:R-:W-:Y:S05]  /*3d80*/  BSYNC B1 ;  /* 0x0000000000017941 */ /* 0x000fea0003800000 */
.L_x_58:
        /* <DEDUP_REMOVED lines=12> */
.L_x_61:
[----:B------:R-:W-:Y:S05]  /*3e50*/  BSYNC B1 ;  /* 0x0000000000017941 */ /* 0x000fea0003800000 */
.L_x_60:
        /* <DEDUP_REMOVED lines=12> */
.L_x_63:
[----:B------:R-:W-:Y:S05]  /*3f20*/  BSYNC B1 ;  /* 0x0000000000017941 */ /* 0x000fea0003800000 */
.L_x_62:
        /* <DEDUP_REMOVED lines=12> */
.L_x_65:
[----:B------:R-:W-:Y:S05]  /*3ff0*/  BSYNC B1 ;  /* 0x0000000000017941 */ /* 0x000fea0003800000 */
.L_x_64:
        /* <DEDUP_REMOVED lines=12> */
.L_x_67:
[----:B------:R-:W-:Y:S05]  /*40c0*/  BSYNC B1 ;  /* 0x0000000000017941 */ /* 0x000fea0003800000 */
.L_x_66:
        /* <DEDUP_REMOVED lines=12> */
.L_x_69:
[----:B------:R-:W-:Y:S05]  /*4190*/  BSYNC B1 ;  /* 0x0000000000017941 */ /* 0x000fea0003800000 */
.L_x_68:
        /* <DEDUP_REMOVED lines=12> */
.L_x_71:
[----:B------:R-:W-:Y:S05]  /*4260*/  BSYNC B1 ;  /* 0x0000000000017941 */ /* 0x000fea0003800000 */
.L_x_70:
        /* <DEDUP_REMOVED lines=12> */
.L_x_73:
[----:B------:R-:W-:Y:S05]  /*4330*/  BSYNC B1 ;  /* 0x0000000000017941 */ /* 0x000fea0003800000 */
.L_x_72:
        /* <DEDUP_REMOVED lines=12> */
.L_x_75:
[----:B------:R-:W-:Y:S05]  /*4400*/  BSYNC B1 ;  /* 0x0000000000017941 */ /* 0x000fea0003800000 */
.L_x_74:
        /* <DEDUP_REMOVED lines=12> */
.L_x_77:
[----:B------:R-:W-:Y:S05]  /*44d0*/  BSYNC B1 ;  /* 0x0000000000017941 */ /* 0x000fea0003800000 */
.L_x_76:
        /* <DEDUP_REMOVED lines=12> */
.L_x_79:
[----:B------:R-:W-:Y:S05]  /*45a0*/  BSYNC B1 ;  /* 0x0000000000017941 */ /* 0x000fea0003800000 */
.L_x_78:
        /* <DEDUP_REMOVED lines=12> */
.L_x_81:
[----:B------:R-:W-:Y:S05]  /*4670*/  BSYNC B1 ;  /* 0x0000000000017941 */ /* 0x000fea0003800000 */
.L_x_80:
        /* <DEDUP_REMOVED lines=12> */
.L_x_83:
[----:B------:R-:W-:Y:S05]  /*4740*/  BSYNC B1 ;  /* 0x0000000000017941 */ /* 0x000fea0003800000 */
.L_x_82:
        /* <DEDUP_REMOVED lines=12> */
.L_x_85:
[----:B------:R-:W-:Y:S05]  /*4810*/  BSYNC B1 ;  /* 0x0000000000017941 */ /* 0x000fea0003800000 */
.L_x_84:
        /* <DEDUP_REMOVED lines=12> */
.L_x_87:
[----:B------:R-:W-:Y:S05]  /*48e0*/  BSYNC B1 ;  /* 0x0000000000017941 */ /* 0x000fea0003800000 */
.L_x_86:
        /* <DEDUP_REMOVED lines=12> */
.L_x_89:
[----:B------:R-:W-:Y:S05]  /*49b0*/  BSYNC B1 ;  /* 0x0000000000017941 */ /* 0x000fea0003800000 */
.L_x_88:
        /* <DEDUP_REMOVED lines=12> */
.L_x_91:
[----:B------:R-:W-:Y:S05]  /*4a80*/  BSYNC B1 ;  /* 0x0000000000017941 */ /* 0x000fea0003800000 */
.L_x_90:
        /* <DEDUP_REMOVED lines=12> */
.L_x_93:
[----:B------:R-:W-:Y:S05]  /*4b50*/  BSYNC B1 ;  /* 0x0000000000017941 */ /* 0x000fea0003800000 */
.L_x_92:
        /* <DEDUP_REMOVED lines=12> */
.L_x_95:
[----:B------:R-:W-:Y:S05]  /*4c20*/  BSYNC B1 ;  /* 0x0000000000017941 */ /* 0x000fea0003800000 */
.L_x_94:
        /* <DEDUP_REMOVED lines=12> */
.L_x_97:
[----:B------:R-:W-:Y:S05]  /*4cf0*/  BSYNC B1 ;  /* 0x0000000000017941 */ /* 0x000fea0003800000 */
.L_x_96:
        /* <DEDUP_REMOVED lines=12> */
.L_x_99:
[----:B------:R-:W-:Y:S05]  /*4dc0*/  BSYNC B1 ;  /* 0x0000000000017941 */ /* 0x000fea0003800000 */
.L_x_98:
        /* <DEDUP_REMOVED lines=12> */
.L_x_101:
[----:B------:R-:W-:Y:S05]  /*4e90*/  BSYNC B1 ;  /* 0x0000000000017941 */ /* 0x000fea0003800000 */
.L_x_100:
        /* <DEDUP_REMOVED lines=12> */
.L_x_103:
[----:B------:R-:W-:Y:S05]  /*4f60*/  BSYNC B1 ;  /* 0x0000000000017941 */ /* 0x000fea0003800000 */
.L_x_102:
        /* <DEDUP_REMOVED lines=12> */
.L_x_105:
[----:B------:R-:W-:Y:S05]  /*5030*/  BSYNC B1 ;  /* 0x0000000000017941 */ /* 0x000fea0003800000 */
.L_x_104:
        /* <DEDUP_REMOVED lines=12> */
.L_x_107:
[----:B------:R-:W-:Y:S05]  /*5100*/  BSYNC B1 ;  /* 0x0000000000017941 */ /* 0x000fea0003800000 */
.L_x_106:
        /* <DEDUP_REMOVED lines=12> */
.L_x_109:
[----:B------:R-:W-:Y:S05]  /*51d0*/  BSYNC B1 ;  /* 0x0000000000017941 */ /* 0x000fea0003800000 */
.L_x_108:
        /* <DEDUP_REMOVED lines=12> */
.L_x_111:
[----:B------:R-:W-:Y:S05]  /*52a0*/  BSYNC B1 ;  /* 0x0000000000017941 */ /* 0x000fea0003800000 */
.L_x_110:
        /* <DEDUP_REMOVED lines=12> */
.L_x_113:
[----:B------:R-:W-:Y:S05]  /*5370*/  BSYNC B1 ;  /* 0x0000000000017941 */ /* 0x000fea0003800000 */
.L_x_112:
        /* <DEDUP_REMOVED lines=12> */
.L_x_115:
[----:B------:R-:W-:Y:S05]  /*5440*/  BSYNC B1 ;  /* 0x0000000000017941 */ /* 0x000fea0003800000 */
.L_x_114:
        /* <DEDUP_REMOVED lines=12> */
.L_x_117:
[----:B------:R-:W-:Y:S05]  /*5510*/  BSYNC B1 ;  /* 0x0000000000017941 */ /* 0x000fea0003800000 */
.L_x_116:
        /* <DEDUP_REMOVED lines=12> */
.L_x_119:
[----:B------:R-:W-:Y:S05]  /*55e0*/  BSYNC B1 ;  /* 0x0000000000017941 */ /* 0x000fea0003800000 */
.L_x_118:
        /* <DEDUP_REMOVED lines=12> */
.L_x_121:
[----:B------:R-:W-:Y:S05]  /*56b0*/  BSYNC B1 ;  /* 0x0000000000017941 */ /* 0x000fea0003800000 */
.L_x_120:
        /* <DEDUP_REMOVED lines=12> */
.L_x_123:
[----:B------:R-:W-:Y:S05]  /*5780*/  BSYNC B1 ;  /* 0x0000000000017941 */ /* 0x000fea0003800000 */
.L_x_122:
        /* <DEDUP_REMOVED lines=12> */
.L_x_125:
[----:B------:R-:W-:Y:S05]  /*5850*/  BSYNC B1 ;  /* 0x0000000000017941 */ /* 0x000fea0003800000 */
.L_x_124:
        /* <DEDUP_REMOVED lines=12> */
.L_x_127:
[----:B------:R-:W-:Y:S05]  /*5920*/  BSYNC B1 ;  /* 0x0000000000017941 */ /* 0x000fea0003800000 */
.L_x_126:
        /* <DEDUP_REMOVED lines=12> */
.L_x_129:
[----:B------:R-:W-:Y:S05]  /*59f0*/  BSYNC B1 ;  /* 0x0000000000017941 */ /* 0x000fea0003800000 */
.L_x_128:
        /* <DEDUP_REMOVED lines=12> */
.L_x_131:
[----:B------:R-:W-:Y:S05]  /*5ac0*/  BSYNC B1 ;  /* 0x0000000000017941 */ /* 0x000fea0003800000 */
.L_x_130:
        /* <DEDUP_REMOVED lines=12> */
.L_x_133:
[----:B------:R-:W-:Y:S05]  /*5b90*/  BSYNC B1 ;  /* 0x0000000000017941 */ /* 0x000fea0003800000 */
.L_x_132:
        /* <DEDUP_REMOVED lines=12> */
.L_x_135:
[----:B------:R-:W-:Y:S05]  /*5c60*/  BSYNC B1 ;  /* 0x0000000000017941 */ /* 0x000fea0003800000 */
.L_x_134:
        /* <DEDUP_REMOVED lines=12> */
.L_x_137:
[----:B------:R-:W-:Y:S05]  /*5d30*/  BSYNC B1 ;  /* 0x0000000000017941 */ /* 0x000fea0003800000 */
.L_x_136:
        /* <DEDUP_REMOVED lines=12> */
.L_x_139:
[----:B------:R-:W-:Y:S05]  /*5e00*/  BSYNC B1 ;  /* 0x0000000000017941 */ /* 0x000fea0003800000 */
.L_x_138:
        /* <DEDUP_REMOVED lines=12> */
.L_x_141:
[----:B------:R-:W-:Y:S05]  /*5ed0*/  BSYNC B1 ;  /* 0x0000000000017941 */ /* 0x000fea0003800000 */
.L_x_140:
        /* <DEDUP_REMOVED lines=12> */
.L_x_143:
[----:B------:R-:W-:Y:S05]  /*5fa0*/  BSYNC B1 ;  /* 0x0000000000017941 */ /* 0x000fea0003800000 */
.L_x_142:
        /* <DEDUP_REMOVED lines=12> */
.L_x_145:
[----:B------:R-:W-:Y:S05]  /*6070*/  BSYNC B1 ;  /* 0x0000000000017941 */ /* 0x000fea0003800000 */
.L_x_144:
        /* <DEDUP_REMOVED lines=12> */
.L_x_147:
[----:B------:R-:W-:Y:S05]  /*6140*/  BSYNC B1 ;  /* 0x0000000000017941 */ /* 0x000fea0003800000 */
.L_x_146:
        /* <DEDUP_REMOVED lines=12> */
.L_x_149:
[----:B------:R-:W-:Y:S05]  /*6210*/  BSYNC B1 ;  /* 0x0000000000017941 */ /* 0x000fea0003800000 */
.L_x_148:
        /* <DEDUP_REMOVED lines=12> */
.L_x_151:
[----:B------:R-:W-:Y:S05]  /*62e0*/  BSYNC B1 ;  /* 0x0000000000017941 */ /* 0x000fea0003800000 */
.L_x_150:
        /* <DEDUP_REMOVED lines=12> */
.L_x_153:
[----:B------:R-:W-:Y:S05]  /*63b0*/  BSYNC B1 ;  /* 0x0000000000017941 */ /* 0x000fea0003800000 */
.L_x_152:
        /* <DEDUP_REMOVED lines=12> */
.L_x_155:
[----:B------:R-:W-:Y:S05]  /*6480*/  BSYNC B1 ;  /* 0x0000000000017941 */ /* 0x000fea0003800000 */
.L_x_154:
        /* <DEDUP_REMOVED lines=12> */
.L_x_157:
[----:B------:R-:W-:Y:S05]  /*6550*/  BSYNC B1 ;  /* 0x0000000000017941 */ /* 0x000fea0003800000 */
.L_x_156:
        /* <DEDUP_REMOVED lines=8> */
[----:B0-----:R-:W-:-:S05]  /*65e0*/  F2FP.SATFINITE.E4M3.F32.PACK_AB_MERGE_C R19, RZ, R20, RZ ;  /* 0x00000014ff13723e */ /* 0x001fca00048070ff */
[----:B------:R0:W-:Y:S01]  /*65f0*/  @!P4 STG.E.U8 desc[UR18][R10.64+0x70], R19 ;  /* 0x000070130a00c986 */ /* 0x0001e2000c101112 */
[----:B------:R-:W-:Y:S05]  /*6600*/  @P3 BRA `(.L_x_159) ;  /* 0x0000000000043947 */ /* 0x000fea0003800000 */
[----:B------:R0:W5:Y:S02]  /*6610*/  LDG.E.U8 R7, desc[UR18][R26.64+0x71] ;  /* 0x000071121a077981 */ /* 0x000164000c1e1100 */
.L_x_159:
[----:B------:R-:W-:Y:S05]  /*6620*/  BSYNC B1 ;  /* 0x0000000000017941 */ /* 0x000fea0003800000 */
.L_x_158:
[----:B-----5:R-:W-:Y:S01]  /*6630*/  LOP3.LUT R7, R7, 0xff, RZ, 0xc0, !PT ;  /* 0x000000ff07077812 */ /* 0x020fe200078ec0ff */
[----:B------:R-:W-:Y:S01]  /*6640*/  BSSY B1, `(.L_x_160) ;  /* 0x000000b000017945 */ /* 0x000fe20003800000 */
[----:B------:R-:W-:Y:S02]  /*6650*/  ISETP.LT.OR P4, PT, R29, 0x79, !P0 ;  /* 0x000000791d00780c */ /* 0x000fe40004781670 */
[----:B------:R-:W-:-:S05]  /*6660*/  F2FP.F16.E4M3.UNPACK_B R7, R7 ;  /* 0x00000007ff07723e */ /* 0x000fca00020006ff */
[----:B------:R-:W-:-:S05]  /*6670*/  HADD2.F32 R20, -RZ, R7.H0_H0 ;  /* 0x20000007ff147230 */ /* 0x000fca0000004100 */
[----:B------:R-:W-:-:S04]  /*6680*/  FMUL R7, R20, R9 ;  /* 0x0000000914077220 */ /* 0x000fc80000400000 */
[----:B------:R-:W-:-:S05]  /*6690*/  FFMA R7, R18, R8, R7 ;  /* 0x0000000812077223 */ /* 0x000fca0000000007 */
[----:B0-----:R-:W-:Y:S02]  /*66a0*/  F2FP.SATFINITE.E4M3.F32.PACK_AB_MERGE_C R19, RZ, R7, RZ ;  /* 0x00000007ff13723e */ /* 0x001fe400048070ff */
[----:B------:R-:W-:-:S03]  /*66b0*/  PRMT R7, RZ, 0x7610, R7 ;  /* 0x00007610ff077816 */ /* 0x000fc60000000007 */
[----:B------:R0:W-:Y:S01]  /*66c0*/  @!P3 STG.E.U8 desc[UR18][R10.64+0x71], R19 ;  /* 0x000071130a00b986 */ /* 0x0001e2000c101112 */
[----:B------:R-:W-:Y:S05]  /*66d0*/  @P4 BRA `(.L_x_161) ;  /* 0x0000000000044947 */ /* 0x000fea0003800000 */
[----:B------:R0:W5:Y:S02]  /*66e0*/  LDG.E.U8 R7, desc[UR18][R24.64+0x78] ;  /* 0x0000781218077981 */ /* 0x000164000c1e1100 */
.L_x_161:
[----:B------:R-:W-:Y:S05]  /*66f0*/  BSYNC B1 ;  /* 0x0000000000017941 */ /* 0x000fea0003800000 */
.L_x_160:
        /* <DEDUP_REMOVED lines=12> */
.L_x_163:
[----:B------:R-:W-:Y:S05]  /*67c0*/  BSYNC B1 ;  /* 0x0000000000017941 */ /* 0x000fea0003800000 */
.L_x_162:
        /* <DEDUP_REMOVED lines=12> */
.L_x_165:
[----:B------:R-:W-:Y:S05]  /*6890*/  BSYNC B1 ;  /* 0x0000000000017941 */ /* 0x000fea0003800000 */
.L_x_164:
[----:B-----5:R-:W-:Y:S01]  /*68a0*/  LOP3.LUT R7, R7, 0xff, RZ, 0xc0, !PT ;  /* 0x000000ff07077812 */ /* 0x020fe200078ec0ff */
[----:B------:R-:W-:Y:S01]  /*68b0*/  BSSY B1, `(.L_x_166) ;  /* 0x000000b000017945 */ /* 0x000fe20003800000 */
[----:B------:R-:W-:Y:S02]  /*68c0*/  ISETP.LT.OR P1, PT, R29, 0x7a, !P1 ;  /* 0x0000007a1d00780c */ /* 0x000fe40004f21670 */
[----:B------:R-:W-:-:S05]  /*68d0*/  F2FP.F16.E4M3.UNPACK_B R7, R7 ;  /* 0x00000007ff07723e */ /* 0x000fca00020006ff */
[----:B01----:R-:W-:Y:S01]  /*68e0*/  HADD2.F32 R12, -RZ, R7.H0_H0 ;  /* 0x20000007ff0c7230 */ /* 0x003fe20000004100 */
[----:B------:R-:W-:-:S04]  /*68f0*/  PRMT R7, RZ, 0x7610, R7 ;  /* 0x00007610ff077816 */ /* 0x000fc80000000007 */
[----:B------:R-:W-:-:S04]  /*6900*/  FMUL R12, R12, R9 ;  /* 0x000000090c0c7220 */ /* 0x000fc80000400000 */
[----:B------:R-:W-:-:S05]  /*6910*/  FFMA R12, R17, R8, R12 ;  /* 0x00000008110c7223 */ /* 0x000fca000000000c */
[----:B------:R-:W-:-:S05]  /*6920*/  F2FP.SATFINITE.E4M3.F32.PACK_AB_MERGE_C R13, RZ, R12, RZ ;  /* 0x0000000cff0d723e */ /* 0x000fca00048070ff */
[----:B------:R0:W-:Y:S01]  /*6930*/  @!P3 STG.E.U8 desc[UR18][R10.64+0x78], R13 ;  /* 0x0000780d0a00b986 */ /* 0x0001e2000c101112 */
[----:B------:R-:W-:Y:S05]  /*6940*/  @P1 BRA `(.L_x_167) ;  /* 0x0000000000041947 */ /* 0x000fea0003800000 */
[----:B------:R1:W5:Y:S02]  /*6950*/  LDG.E.U8 R7, desc[UR18][R26.64+0x79] ;  /* 0x000079121a077981 */ /* 0x000364000c1e1100 */
.L_x_167:
[----:B------:R-:W-:Y:S05]  /*6960*/  BSYNC B1 ;  /* 0x0000000000017941 */ /* 0x000fea0003800000 */
.L_x_166:
[----:B------:R-:W-:Y:S05]  /*6970*/  @P1 BRA `(.L_x_168) ;  /* 0x0000001000281947 */ /* 0x000fea0003800000 */
[----:B-----5:R-:W-:-:S04]  /*6980*/  LOP3.LUT R7, R7, 0xff, RZ, 0xc0, !PT ;  /* 0x000000ff07077812 */ /* 0x020fc800078ec0ff */
[----:B------:R-:W-:-:S05]  /*6990*/  F2FP.F16.E4M3.UNPACK_B R7, R7 ;  /* 0x00000007ff07723e */ /* 0x000fca00020006ff */
[----:B------:R-:W-:-:S05]  /*69a0*/  HADD2.F32 R12, -RZ, R7.H0_H0 ;  /* 0x20000007ff0c7230 */ /* 0x000fca0000004100 */
[----:B------:R-:W-:-:S04]  /*69b0*/  FMUL R7, R12, R9 ;  /* 0x000000090c077220 */ /* 0x000fc80000400000 */
[----:B------:R-:W-:-:S05]  /*69c0*/  FFMA R7, R16, R8, R7 ;  /* 0x0000000810077223 */ /* 0x000fca0000000007 */
[----:B------:R-:W-:-:S05]  /*69d0*/  F2FP.SATFINITE.E4M3.F32.PACK_AB_MERGE_C R7, RZ, R7, RZ ;  /* 0x00000007ff07723e */ /* 0x000fca00048070ff */
[----:B------:R0:W-:Y:S01]  /*69e0*/  STG.E.U8 desc[UR18][R10.64+0x79], R7 ;  /* 0x000079070a007986 */ /* 0x0001e2000c101112 */
[----:B------:R-:W-:Y:S05]  /*69f0*/  BRA `(.L_x_168) ;  /* 0x0000001000087947 */ /* 0x000fea0003800000 */
.L_x_39:
[----:B------:R-:W-:Y:S01]  /*6a00*/  ISETP.GE.AND P1, PT, R36, 0x1, PT ;  /* 0x000000012400780c */ /* 0x000fe20003f26270 */
[-C--:B--2---:R-:W-:Y:S01]  /*6a10*/  FMUL R143, R143, R8.reuse ;  /* 0x000000088f8f7220 */ /* 0x084fe20000400000 */
[-C--:B------:R-:W-:Y:S01]  /*6a20*/  FMUL R138, R138, R8.reuse ;  /* 0x000000088a8a7220 */ /* 0x080fe20000400000 */
[----:B------:R-:W-:Y:S01]  /*6a30*/  ISETP.GE.AND P0, PT, R36, 0x9, PT ;  /* 0x000000092400780c */ /* 0x000fe20003f06270 */
[-C--:B------:R-:W-:Y:S01]  /*6a40*/  FMUL R141, R141, R8.reuse ;  /* 0x000000088d8d7220 */ /* 0x080fe20000400000 */
[C---:B------:R-:W-:Y:S01]  /*6a50*/  ISETP.LT.OR P4, PT, R29.reuse, 0x1, !P1 ;  /* 0x000000011d00780c */ /* 0x040fe20004f81670 */
[-C--:B------:R-:W-:Y:S01]  /*6a60*/  FMUL R136, R136, R8.reuse ;  /* 0x0000000888887220 */ /* 0x080fe20000400000 */
[----:B------:R-:W-:Y:S01]  /*6a70*/  ISETP.LT.OR P5, PT, R29, 0x2, !P1 ;  /* 0x000000021d00780c */ /* 0x000fe20004fa1670 */
[-C--:B------:R-:W-:Y:S01]  /*6a80*/  FMUL R139, R139, R8.reuse ;  /* 0x000000088b8b7220 */ /* 0x080fe20000400000 */
[----:B------:R-:W-:Y:S01]  /*6a90*/  F2FP.SATFINITE.E4M3.F32.PACK_AB_MERGE_C R143, RZ, R143, RZ ;  /* 0x0000008fff8f723e */ /* 0x000fe200048070ff */
[----:B------:R-:W-:Y:S01]  /*6aa0*/  FMUL R134, R134, R8 ;  /* 0x0000000886867220 */ /* 0x000fe20000400000 */
[----:B------:R-:W-:Y:S01]  /*6ab0*/  F2FP.SATFINITE.E4M3.F32.PACK_AB_MERGE_C R7, RZ, R138, RZ ;  /* 0x0000008aff07723e */ /* 0x000fe200048070ff */
[-C--:B------:R-:W-:Y:S01]  /*6ac0*/  FMUL R137, R137, R8.reuse ;  /* 0x0000000889897220 */ /* 0x080fe20000400000 */
[C---:B------:R-:W-:Y:S01]  /*6ad0*/  ISETP.LT.OR P3, PT, R29.reuse, 0x1, !P0 ;  /* 0x000000011d00780c */ /* 0x040fe20004761670 */
[-C--:B------:R-:W-:Y:S01]  /*6ae0*/  FMUL R132, R132, R8.reuse ;  /* 0x0000000884847220 */ /* 0x080fe20000400000 */
[----:B------:R-:W-:Y:S01]  /*6af0*/  ISETP.LT.OR P6, PT, R29, 0xa, !P1 ;  /* 0x0000000a1d00780c */ /* 0x000fe20004fc1670 */
[-C--:B------:R-:W-:Y:S01]  /*6b00*/  FMUL R135, R135, R8.reuse ;  /* 0x0000000887877220 */ /* 0x080fe20000400000 */
[----:B------:R-:W-:Y:S01]  /*6b10*/  F2FP.SATFINITE.E4M3.F32.PACK_AB_MERGE_C R141, RZ, R141, RZ ;  /* 0x0000008dff8d723e */ /* 0x000fe200048070ff */
[----:B------:R-:W-:Y:S01]  /*6b20*/  @!P4 STG.E.U8 desc[UR18][R12.64], R143 ;  /* 0x0000008f0c00c986 */ /* 0x000fe2000c101112 */
[C---:B------:R-:W-:Y:S01]  /*6b30*/  ISETP.LT.OR P4, PT, R29.reuse, 0x2, !P0 ;  /* 0x000000021d00780c */ /* 0x040fe20004781670 */
[----:B------:R-:W-:Y:S01]  /*6b40*/  FMUL R130, R130, R8 ;  /* 0x0000000882827220 */ /* 0x000fe20000400000 */
[----:B------:R-:W-:Y:S01]  /*6b50*/  F2FP.SATFINITE.E4M3.F32.PACK_AB_MERGE_C R25, RZ, R136, RZ ;  /* 0x00000088ff19723e */ /* 0x000fe200048070ff */
[----:B------:R0:W-:Y:S01]  /*6b60*/  @!P5 STG.E.U8 desc[UR18][R12.64+0x1], R7 ;  /* 0x000001070c00d986 */ /* 0x0001e2000c101112 */
[----:B------:R-:W-:Y:S01]  /*6b70*/  ISETP.LT.OR P5, PT, R29, 0x9, !P1 ;  /* 0x000000091d00780c */ /* 0x000fe20004fa1670 */
[-C--:B------:R-:W-:Y:S01]  /*6b80*/  FMUL R133, R133, R8.reuse ;  /* 0x0000000885857220 */ /* 0x080fe20000400000 */
[----:B------:R-:W-:Y:S01]  /*6b90*/  F2FP.SATFINITE.E4M3.F32.PACK_AB_MERGE_C R139, RZ, R139, RZ ;  /* 0x0000008bff8b723e */ /* 0x000fe200048070ff */
[----:B------:R-:W-:Y:S01]  /*6ba0*/  @!P3 STG.E.U8 desc[UR18][R10.64], R141 ;  /* 0x0000008d0a00b986 */ /* 0x000fe2000c101112 */
[----:B------:R-:W-:Y:S01]  /*6bb0*/  ISETP.LT.OR P3, PT, R29, 0x9, !P0 ;  /* 0x000000091d00780c */ /* 0x000fe20004761670 */
[-C--:B------:R-:W-:Y:S01]  /*6bc0*/  FMUL R128, R128, R8.reuse ;  /* 0x0000000880807220 */ /* 0x080fe20000400000 */
[----:B------:R-:W-:Y:S01]  /*6bd0*/  F2FP.SATFINITE.E4M3.F32.PACK_AB_MERGE_C R137, RZ, R137, RZ ;  /* 0x00000089ff89723e */ /* 0x000fe200048070ff */
[-C--:B------:R-:W-:Y:S01]  /*6be0*/  FMUL R131, R131, R8.reuse ;  /* 0x0000000883837220 */ /* 0x080fe20000400000 */
[----:B------:R-:W-:Y:S01]  /*6bf0*/  F2FP.SATFINITE.E4M3.F32.PACK_AB_MERGE_C R135, RZ, R135, RZ ;  /* 0x00000087ff87723e */ /* 0x000fe200048070ff */
[----:B------:R1:W-:Y:S01]  /*6c00*/  @!P4 STG.E.U8 desc[UR18][R10.64+0x1], R25 ;  /* 0x000001190a00c986 */ /* 0x0003e2000c101112 */
[C---:B------:R-:W-:Y:S01]  /*6c10*/  ISETP.LT.OR P4, PT, R29.reuse, 0xa, !P0 ;  /* 0x0000000a1d00780c */ /* 0x040fe20004781670 */
[----:B------:R-:W-:Y:S01]  /*6c20*/  FMUL R126, R126, R8 ;  /* 0x000000087e7e7220 */ /* 0x000fe20000400000 */
[----:B0-----:R-:W-:Y:S01]  /*6c30*/  F2FP.SATFINITE.E4M3.F32.PACK_AB_MERGE_C R7, RZ, R134, RZ ;  /* 0x00000086ff07723e */ /* 0x001fe200048070ff */
[----:B------:R-:W-:Y:S01]  /*6c40*/  @!P5 STG.E.U8 desc[UR18][R12.64+0x8], R139 ;  /* 0x0000088b0c00d986 */ /* 0x000fe2000c101112 */
[----:B------:R-:W-:Y:S01]  /*6c50*/  ISETP.LT.OR P5, PT, R29, 0x11, !P1 ;  /* 0x000000111d00780c */ /* 0x000fe20004fa1670 */
[-C--:B------:R-:W-:Y:S01]  /*6c60*/  FMUL R129, R129, R8.reuse ;  /* 0x0000000881817220 */ /* 0x080fe20000400000 */
[----:B------:R-:W-:Y:S01]  /*6c70*/  F2FP.SATFINITE.E4M3.F32.PACK_AB_MERGE_C R133, RZ, R133, RZ ;  /* 0x00000085ff85723e */ /* 0x000fe200048070ff */
[----:B------:R0:W-:Y:S01]  /*6c80*/  @!P6 STG.E.U8 desc[UR18][R12.64+0x9], R7 ;  /* 0x000009070c00e986 */ /* 0x0001e2000c101112 */
[----:B------:R-:W-:Y:S01]  /*6c90*/  ISETP.LT.OR P6, PT, R29, 0x12, !P1 ;  /* 0x000000121d00780c */ /* 0x000fe20004fc1670 */
[----:B------:R-:W-:Y:S01]  /*6ca0*/  FMUL R124, R124, R8 ;  /* 0x000000087c7c7220 */ /* 0x000fe20000400000 */
[----:B------:R-:W-:Y:S01]  /*6cb0*/  F2FP.SATFINITE.E4M3.F32.PACK_AB_MERGE_C R131, RZ, R131, RZ ;  /* 0x00000083ff83723e */ /* 0x000fe200048070ff */
[----:B------:R-:W-:Y:S01]  /*6cc0*/  @!P3 STG.E.U8 desc[UR18][R10.64+0x8], R137 ;  /* 0x000008890a00b986 */ /* 0x000fe2000c101112 */
[----:B-1----:R-:W-:Y:S01]  /*6cd0*/  F2FP.SATFINITE.E4M3.F32.PACK_AB_MERGE_C R25, RZ, R132, RZ ;  /* 0x00000084ff19723e */ /* 0x002fe200048070ff */
[-C--:B------:R-:W-:Y:S01]  /*6ce0*/  FMUL R127, R127, R8.reuse ;  /* 0x000000087f7f7220 */ /* 0x080fe20000400000 */
[C---:B------:R-:W-:Y:S01]  /*6cf0*/  ISETP.LT.OR P3, PT, R29.reuse, 0x11, !P0 ;  /* 0x000000111d00780c */ /* 0x040fe20004761670 */
[-C--:B------:R-:W-:Y:S01]  /*6d00*/  FMUL R122, R122, R8.reuse ;  /* 0x000000087a7a7220 */ /* 0x080fe20000400000 */
[----:B------:R-:W-:Y:S01]  /*6d10*/  F2FP.SATFINITE.E4M3.F32.PACK_AB_MERGE_C R129, RZ, R129, RZ ;  /* 0x00000081ff81723e */ /* 0x000fe200048070ff */
[----:B------:R1:W-:Y:S01]  /*6d20*/  @!P4 STG.E.U8 desc[UR18][R10.64+0x9], R25 ;  /* 0x000009190a00c986 */ /* 0x0003e2000c101112 */
[----:B------:R-:W-:Y:S01]  /*6d30*/  ISETP.LT.OR P4, PT, R29, 0x12, !P0 ;  /* 0x000000121d00780c */ /* 0x000fe20004781670 */
[----:B------:R-:W-:Y:S01]  /*6d40*/  FMUL R125, R125, R8 ;  /* 0x000000087d7d7220 */ /* 0x000fe20000400000 */
[----:B0-----:R-:W-:Y:S01]  /*6d50*/  F2FP.SATFINITE.E4M3.F32.PACK_AB_MERGE_C R7, RZ, R130, RZ ;  /* 0x00000082ff07723e */ /* 0x001fe200048070ff */
[----:B------:R-:W-:Y:S01]  /*6d60*/  @!P5 STG.E.U8 desc[UR18][R12.64+0x10], R135 ;  /* 0x000010870c00d986 */ /* 0x000fe2000c101112 */
[C---:B------:R-:W-:Y:S01]  /*6d70*/  ISETP.LT.OR P5, PT, R29.reuse, 0x19, !P1 ;  /* 0x000000191d00780c */ /* 0x040fe20004fa1670 */
[-C--:B------:R-:W-:Y:S01]  /*6d80*/  FMUL R120, R120, R8.reuse ;  /* 0x0000000878787220 */ /* 0x080fe20000400000 */
[----:B------:R-:W-:Y:S01]  /*6d90*/  F2FP.SATFINITE.E4M3.F32.PACK_AB_MERGE_C R127, RZ, R127, RZ ;  /* 0x0000007fff7f723e */ /* 0x000fe200048070ff */
[----:B------:R0:W-:Y:S01]  /*6da0*/  @!P6 STG.E.U8 desc[UR18][R12.64+0x11], R7 ;  /* 0x000011070c00e986 */ /* 0x0001e2000c101112 */
[----:B------:R-:W-:Y:S01]  /*6db0*/  ISETP.LT.OR P6, PT, R29, 0x1a, !P1 ;  /* 0x0000001a1d00780c */ /* 0x000fe20004fc1670 */
[-C--:B------:R-:W-:Y:S01]  /*6dc0*/  FMUL R123, R123, R8.reuse ;  /* 0x000000087b7b7220 */ /* 0x080fe20000400000 */
[----:B------:R-:W-:Y:S01]  /*6dd0*/  FMUL R118, R118, R8 ;  /* 0x0000000876767220 */ /* 0x000fe20000400000 */
[----:B-1----:R-:W-:Y:S01]  /*6de0*/  F2FP.SATFINITE.E4M3.F32.PACK_AB_MERGE_C R25, RZ, R128, RZ ;  /* 0x00000080ff19723e */ /* 0x002fe200048070ff */
[----:B------:R-:W-:Y:S01]  /*6df0*/  @!P3 STG.E.U8 desc[UR18][R10.64+0x10], R133 ;  /* 0x000010850a00b986 */ /* 0x000fe2000c101112 */
[----:B------:R-:W-:Y:S01]  /*6e00*/  ISETP.LT.OR P3, PT, R29, 0x19, !P0 ;  /* 0x000000191d00780c */ /* 0x000fe20004761670 */
        /* <DEDUP_REMOVED lines=35> */
[----:B------:R-:W-:Y:S01]  /*7040*/  ISETP.LT.OR P3, PT, R29, 0x29, !P0 ;  /* 0x000000291d00780c */ /* 0x000fe20004761670 */
[-C--:B------:R-:W-:Y:S01]  /*7050*/  FMUL R111, R111, R8.reuse ;  /* 0x000000086f6f7220 */ /* 0x080fe20000400000 */
[-C--:B------:R-:W-:Y:S01]  /*7060*/  FMUL R106, R106, R8.reuse ;  /* 0x000000086a6a7220 */ /* 0x080fe20000400000 */
        /* <DEDUP_REMOVED lines=104> */
[----:B------:R-:W-:-:S02]  /*76f0*/  ISETP.LT.OR P3, PT, R29, 0x59, !P0 ;  /* 0x000000591d00780c */ /* 0x000fc40004761670 */
[----:B------:R-:W-:Y:S01]  /*7700*/  F2FP.SATFINITE.E4M3.F32.PACK_AB_MERGE_C R21, RZ, R21, RZ ;  /* 0x00000015ff15723e */ /* 0x000fe200048070ff */
[----:B------:R1:W-:Y:S01]  /*7710*/  @!P4 STG.E.U8 desc[UR18][R10.64+0x51], R25 ;  /* 0x000051190a00c986 */ /* 0x0003e2000c101112 */
[C---:B------:R-:W-:Y:S02]  /*7720*/  ISETP.LT.OR P4, PT, R29.reuse, 0x5a, !P0 ;  /* 0x0000005a1d00780c */ /* 0x040fe40004781670 */
[----:B0-----:R-:W-:Y:S01]  /*7730*/  F2FP.SATFINITE.E4M3.F32.PACK_AB_MERGE_C R7, RZ, R94, RZ ;  /* 0x0000005eff07723e */ /* 0x001fe200048070ff */
[----:B------:R-:W-:Y:S01]  /*7740*/  @!P5 STG.E.U8 desc[UR18][R12.64+0x58], R99 ;  /* 0x000058630c00d986 */ /* 0x000fe2000c101112 */
[C---:B------:R-:W-:Y:S02]  /*7750*/  ISETP.LT.OR P5, PT, R29.reuse, 0x61, !P1 ;  /* 0x000000611d00780c */ /* 0x040fe40004fa1670 */
[----:B------:R-:W-:Y:S01]  /*7760*/  F2FP.SATFINITE.E4M3.F32.PACK_AB_MERGE_C R15, RZ, R15, RZ ;  /* 0x0000000fff0f723e */ /* 0x000fe200048070ff */
[----:B------:R0:W-:Y:S01]  /*7770*/  @!P6 STG.E.U8 desc[UR18][R12.64+0x59], R7 ;  /* 0x000059070c00e986 */ /* 0x0001e2000c101112 */
[----:B------:R-:W-:-:S02]  /*7780*/  ISETP.LT.OR P6, PT, R29, 0x62, !P1 ;  /* 0x000000621d00780c */ /* 0x000fc40004fc1670 */
[----:B------:R-:W-:Y:S01]  /*7790*/  F2FP.SATFINITE.E4M3.F32.PACK_AB_MERGE_C R17, RZ, R17, RZ ;  /* 0x00000011ff11723e */ /* 0x000fe200048070ff */
[----:B------:R-:W-:Y:S01]  /*77a0*/  @!P3 STG.E.U8 desc[UR18][R10.64+0x58], R97 ;  /* 0x000058610a00b986 */ /* 0x000fe2000c101112 */
[----:B-1----:R-:W-:Y:S02]  /*77b0*/  F2FP.SATFINITE.E4M3.F32.PACK_AB_MERGE_C R25, RZ, R92, RZ ;  /* 0x0000005cff19723e */ /* 0x002fe400048070ff */
[----:B------:R-:W-:-:S03]  /*77c0*/  ISETP.LT.OR P3, PT, R29, 0x61, !P0 ;  /* 0x000000611d00780c */ /* 0x000fc60004761670 */
[----:B------:R1:W-:Y:S01]  /*77d0*/  @!P4 STG.E.U8 desc[UR18][R10.64+0x59], R25 ;  /* 0x000059190a00c986 */ /* 0x0003e2000c101112 */
[C---:B------:R-:W-:Y:S02]  /*77e0*/  ISETP.LT.OR P4, PT, R29.reuse, 0x62, !P0 ;  /* 0x000000621d00780c */ /* 0x040fe40004781670 */
[----:B0-----:R-:W-:Y:S01]  /*77f0*/  F2FP.SATFINITE.E4M3.F32.PACK_AB_MERGE_C R7, RZ, R90, RZ ;  /* 0x0000005aff07723e */ /* 0x001fe200048070ff */
[----:B------:R-:W-:Y:S01]  /*7800*/  @!P5 STG.E.U8 desc[UR18][R12.64+0x60], R93 ;  /* 0x0000605d0c00d986 */ /* 0x000fe2000c101112 */
[----:B------:R-:W-:-:S03]  /*7810*/  ISETP.LT.OR P5, PT, R29, 0x69, !P1 ;  /* 0x000000691d00780c */ /* 0x000fc60004fa1670 */
[----:B------:R0:W-:Y:S01]  /*7820*/  @!P6 STG.E.U8 desc[UR18][R12.64+0x61], R7 ;  /* 0x000061070c00e986 */ /* 0x0001e2000c101112 */
[C---:B------:R-:W-:Y:S02]  /*7830*/  ISETP.LT.OR P6, PT, R29.reuse, 0x6a, !P1 ;  /* 0x0000006a1d00780c */ /* 0x040fe40004fc1670 */
[----:B-1----:R-:W-:Y:S01]  /*7840*/  F2FP.SATFINITE.E4M3.F32.PACK_AB_MERGE_C R25, RZ, R88, RZ ;  /* 0x00000058ff19723e */ /* 0x002fe200048070ff */
[----:B------:R-:W-:Y:S01]  /*7850*/  @!P3 STG.E.U8 desc[UR18][R10.64+0x60], R95 ;  /* 0x0000605f0a00b986 */ /* 0x000fe2000c101112 */
        /* <DEDUP_REMOVED lines=11> */
[----:B------:R-:W-:Y:S01]  /*7910*/  @!P4 STG.E.U8 desc[UR18][R10.64+0x69], R25 ;  /* 0x000069190a00c986 */ /* 0x000fe2000c101112 */
[C---:B------:R-:W-:Y:S02]  /*7920*/  ISETP.LT.OR P4, PT, R29.reuse, 0x79, !P1 ;  /* 0x000000791d00780c */ /* 0x040fe40004f81670 */
[C---:B------:R-:W-:Y:S01]  /*7930*/  ISETP.LT.OR P1, PT, R29.reuse, 0x7a, !P1 ;  /* 0x0000007a1d00780c */ /* 0x040fe20004f21670 */
[----:B------:R1:W-:Y:S01]  /*7940*/  @!P5 STG.E.U8 desc[UR18][R12.64+0x70], R23 ;  /* 0x000070170c00d986 */ /* 0x0003e2000c101112 */
[C---:B------:R-:W-:Y:S02]  /*7950*/  ISETP.LT.OR P5, PT, R29.reuse, 0x72, !P0 ;  /* 0x000000721d00780c */ /* 0x040fe400047a1670 */
[----:B0-----:R-:W-:Y:S01]  /*7960*/  F2FP.SATFINITE.E4M3.F32.PACK_AB_MERGE_C R7, RZ, R18, RZ ;  /* 0x00000012ff07723e */ /* 0x001fe200048070ff */
[----:B------:R0:W-:Y:S01]  /*7970*/  @!P6 STG.E.U8 desc[UR18][R12.64+0x71], R19 ;  /* 0x000071130c00e986 */ /* 0x0001e2000c101112 */
[C---:B------:R-:W-:Y:S02]  /*7980*/  ISETP.LT.OR P6, PT, R29.reuse, 0x79, !P0 ;  /* 0x000000791d00780c */ /* 0x040fe400047c1670 */
[----:B------:R-:W-:Y:S01]  /*7990*/  ISETP.LT.OR P0, PT, R29, 0x7a, !P0 ;  /* 0x0000007a1d00780c */ /* 0x000fe20004701670 */
[----:B------:R2:W-:Y:S01]  /*79a0*/  @!P3 STG.E.U8 desc[UR18][R10.64+0x70], R21 ;  /* 0x000070150a00b986 */ /* 0x0005e2000c101112 */
[----:B-1----:R-:W-:-:S05]  /*79b0*/  F2FP.SATFINITE.E4M3.F32.PACK_AB_MERGE_C R23, RZ, R16, RZ ;  /* 0x00000010ff17723e */ /* 0x002fca00048070ff */
[----:B------:R2:W-:Y:S01]  /*79c0*/  @!P5 STG.E.U8 desc[UR18][R10.64+0x71], R7 ;  /* 0x000071070a00d986 */ /* 0x0005e2000c101112 */
[----:B0-----:R-:W-:-:S03]  /*79d0*/  F2FP.SATFINITE.E4M3.F32.PACK_AB_MERGE_C R19, RZ, R14, RZ ;  /* 0x0000000eff13723e */ /* 0x001fc600048070ff */
[----:B------:R2:W-:Y:S04]  /*79e0*/  @!P4 STG.E.U8 desc[UR18][R12.64+0x78], R15 ;  /* 0x0000780f0c00c986 */ /* 0x0005e8000c101112 */
[----:B------:R2:W-:Y:S04]  /*79f0*/  @!P1 STG.E.U8 desc[UR18][R12.64+0x79], R19 ;  /* 0x000079130c009986 */ /* 0x0005e8000c101112 */
[----:B------:R2:W-:Y:S04]  /*7a00*/  @!P6 STG.E.U8 desc[UR18][R10.64+0x78], R17 ;  /* 0x000078110a00e986 */ /* 0x0005e8000c101112 */
[----:B------:R2:W-:Y:S02]  /*7a10*/  @!P0 STG.E.U8 desc[UR18][R10.64+0x79], R23 ;  /* 0x000079170a008986 */ /* 0x0005e4000c101112 */
.L_x_168:
[----:B------:R-:W-:Y:S05]  /*7a20*/  BSYNC B0 ;  /* 0x0000000000007941 */ /* 0x000fea0003800000 */
.L_x_38:
[----:B------:R-:W-:Y:S01]  /*7a30*/  ULDC UR6, c[0x0][0xc] ;  /* 0x0000030000067ab9 */ /* 0x000fe20000000800 */
[----:B------:R-:W-:Y:S01]  /*7a40*/  ULDC UR7, c[0x0][0x10] ;  /* 0x0000040000077ab9 */ /* 0x000fe20000000800 */
[----:B0-2--5:R-:W0:Y:S01]  /*7a50*/  LDC R7, c[0x0][0x14] ;  /* 0x00000500ff077b82 */ /* 0x025e220000000800 */
[----:B------:R-:W-:Y:S01]  /*7a60*/  UIMAD.WIDE.U32 UR6, UR6, UR7, URZ ;  /* 0x00000007060672a5 */ /* 0x000fe2000f8e003f */
[----:B----4-:R-:W-:Y:S01]  /*7a70*/  PRMT R10, RZ, 0x7610, R10 ;  /* 0x00007610ff0a7816 */ /* 0x010fe2000000000a */
[----:B------:R-:W-:-:S04]  /*7a80*/  IMAD.MOV.U32 R11, RZ, RZ, -0x1 ;  /* 0xffffffffff0b7424 */ /* 0x000fc800078e00ff */
[----:B0-----:R-:W-:-:S04]  /*7a90*/  IMAD.WIDE.U32 R2, R7, UR6, R2 ;  /* 0x0000000607027c25 */ /* 0x001fc8000f8e0002 */
[----:B------:R-:W-:Y:S01]  /*7aa0*/  IMAD R7, R7, UR7, RZ ;  /* 0x0000000707077c24 */ /* 0x000fe2000f8e02ff */
[----:B------:R-:W-:Y:S02]  /*7ab0*/  ULDC.64 UR6, c[0x0][0x650] ;  /* 0x0001940000067ab9 */ /* 0x000fe40000000a00 */
[----:B------:R-:W-:Y:S01]  /*7ac0*/  ISETP.GE.U32.AND P0, PT, R2, UR6, PT ;  /* 0x0000000602007c0c */ /* 0x000fe2000bf06070 */
[----:B------:R-:W-:Y:S02]  /*7ad0*/  IMAD.IADD R3, R3, 0x1, R7 ;  /* 0x0000000103037824 */ /* 0x000fe400078e0207 */
[----:B------:R-:W-:-:S03]  /*7ae0*/  IMAD.MOV.U32 R7, RZ, RZ, -0x1 ;  /* 0xffffffffff077424 */ /* 0x000fc600078e00ff */
[----:B------:R-:W-:-:S13]  /*7af0*/  ISETP.GE.U32.AND.EX P0, PT, R3, UR7, PT, P0 ;  /* 0x0000000703007c0c */ /* 0x000fda000bf06100 */
[----:B------:R-:W-:Y:S05]  /*7b00*/  @P0 BRA `(.L_x_169) ;  /* 0x0000000400600947 */ /* 0x000fea0003800000 */
[----:B------:R-:W0:Y:S01]  /*7b10*/  S2R R22, SR_CTAID.X ;  /* 0x0000000000167919 */ /* 0x000e220000002500 */
[----:B------:R-:W2:Y:S01]  /*7b20*/  LDC.64 R16, c[0x0][0x628] ;  /* 0x00018a00ff107b82 */ /* 0x000ea20000000a00 */
[----:B------:R-:W-:Y:S01]  /*7b30*/  ULDC UR6, c[0x0][0x150] ;  /* 0x0000540000067ab9 */ /* 0x000fe20000000800 */
[----:B------:R-:W-:Y:S01]  /*7b40*/  IMAD.MOV.U32 R14, RZ, RZ, R2 ;  /* 0x000000ffff0e7224 */ /* 0x000fe200078e0002 */
[----:B------:R-:W4:Y:S01]  /*7b50*/  S2R R24, SR_CTAID.Y ;  /* 0x0000000000187919 */ /* 0x000f220000002600 */
[----:B------:R-:W-:-:S04]  /*7b60*/  IMAD.MOV.U32 R15, RZ, RZ, R3 ;  /* 0x000000ffff0f7224 */ /* 0x000fc800078e0003 */
[----:B------:R-:W1:Y:S08]  /*7b70*/  LDC R25, c[0x0][0x144] ;  /* 0x00005100ff197b82 */ /* 0x000e700000000800 */
[----:B------:R-:W1:Y:S08]  /*7b80*/  LDC R18, c[0x0][0x630] ;  /* 0x00018c00ff127b82 */ /* 0x000e700000000800 */
[----:B------:R-:W1:Y:S01]  /*7b90*/  LDC.64 R20, c[0x0][0x620] ;  /* 0x00018800ff147b82 */ /* 0x000e620000000a00 */
[----:B--2---:R-:W-:-:S04]  /*7ba0*/  ISETP.NE.U32.AND P0, PT, R16, RZ, PT ;  /* 0x000000ff1000720c */ /* 0x004fc80003f05070 */
[----:B------:R-:W-:Y:S02]  /*7bb0*/  ISETP.NE.AND.EX P0, PT, R17, RZ, PT, P0 ;  /* 0x000000ff1100720c */ /* 0x000fe40003f05300 */
[----:B0-----:R-:W-:-:S05]  /*7bc0*/  I2FP.F32.U32 R7, R22 ;  /* 0x0000001600077245 */ /* 0x001fca0000201000 */
[----:B------:R-:W-:-:S04]  /*7bd0*/  FMUL R7, R7, UR6 ;  /* 0x0000000607077c20 */ /* 0x000fc80008400000 */
[----:B------:R0:W2:Y:S02]  /*7be0*/  F2I.U32.TRUNC.NTZ R23, R7 ;  /* 0x0000000700177305 */ /* 0x0000a4000020f000 */
[----:B----4-:R-:W-:Y:S05]  /*7bf0*/  @!P0 BRA `(.L_x_170) ;  /* 0x0000000000288947 */ /* 0x010fea0003800000 */
[----:B0-----:R-:W0:Y:S02]  /*7c00*/  LDC R7, c[0x0][0x634] ;  /* 0x00018d00ff077b82 */ /* 0x001e240000000800 */
        /* <DEDUP_REMOVED lines=9> */
.L_x_170:
[-CC-:B-1----:R-:W-:Y:S01]  /*7ca0*/  SHF.R.U64 R19, R14, R18.reuse, R15.reuse ;  /* 0x000000120e137219 */ /* 0x182fe2000000120f */
[----:B------:R-:W1:Y:S01]  /*7cb0*/  LDC.64 R30, c[0x0][0x640] ;  /* 0x00019000ff1e7b82 */ /* 0x000e620000000a00 */
[----:B0-----:R-:W-:Y:S01]  /*7cc0*/  SHF.R.U32.HI R7, RZ, R18, R15 ;  /* 0x00000012ff077219 */ /* 0x001fe2000001160f */
[----:B--2---:R-:W-:Y:S01]  /*7cd0*/  IMAD.MOV R23, RZ, RZ, -R23 ;  /* 0x000000ffff177224 */ /* 0x004fe200078e0a17 */
[----:B------:R-:W-:Y:S01]  /*7ce0*/  IADD3 R13, P0, RZ, -R19, RZ ;  /* 0x80000013ff0d7210 */ /* 0x000fe20007f1e0ff */
[----:B------:R-:W-:Y:S02]  /*7cf0*/  ULDC UR6, c[0x0][0x154] ;  /* 0x0000550000067ab9 */ /* 0x000fe40000000800 */
[----:B------:R-:W-:Y:S02]  /*7d00*/  IMAD R25, R25, R23, R22 ;  /* 0x0000001719197224 */ /* 0x000fe400078e0216 */
[----:B------:R-:W0:Y:S01]  /*7d10*/  LDC R14, c[0x0][0x618] ;  /* 0x00018600ff0e7b82 */ /* 0x000e220000000800 */
[----:B------:R-:W-:-:S02]  /*7d20*/  IMAD.X R7, RZ, RZ, ~R7, P0 ;  /* 0x000000ffff077224 */ /* 0x000fc400000e0e07 */
[----:B------:R-:W-:-:S04]  /*7d30*/  IMAD.WIDE.U32 R10, R13, R20, R2 ;  /* 0x000000140d0a7225 */ /* 0x000fc800078e0002 */
[----:B------:R-:W-:Y:S01]  /*7d40*/  IMAD R12, R7, R20, RZ ;  /* 0x00000014070c7224 */ /* 0x000fe200078e02ff */
[----:B---3--:R-:W2:Y:S03]  /*7d50*/  LDC R26, c[0x0][0x608] ;  /* 0x00018200ff1a7b82 */ /* 0x008ea60000000800 */
[----:B------:R-:W-:Y:S02]  /*7d60*/  IMAD R7, R13, R21, R12 ;  /* 0x000000150d077224 */ /* 0x000fe400078e020c */
[----:B------:R-:W-:Y:S02]  /*7d70*/  IMAD.MOV.U32 R13, RZ, RZ, 0x1 ;  /* 0x00000001ff0d7424 */ /* 0x000fe400078e00ff */
[----:B------:R-:W-:Y:S01]  /*7d80*/  IMAD.IADD R7, R11, 0x1, R7 ;  /* 0x000000010b077824 */ /* 0x000fe200078e0207 */
[----:B------:R-:W3:Y:S01]  /*7d90*/  LDC R28, c[0x0][0x658] ;  /* 0x00019600ff1c7b82 */ /* 0x000ee20000000800 */
[----:B------:R-:W-:-:S02]  /*7da0*/  I2FP.F32.U32 R11, R24 ;  /* 0x00000018000b7245 */ /* 0x000fc40000201000 */
[----:B-1----:R-:W-:-:S03]  /*7db0*/  ISETP.NE.U32.AND P0, PT, R30, RZ, PT ;  /* 0x000000ff1e00720c */ /* 0x002fc60003f05070 */
[----:B------:R-:W-:Y:S01]  /*7dc0*/  FMUL R12, R11, UR6 ;  /* 0x000000060b0c7c20 */ /* 0x000fe20008400000 */
[----:B------:R-:W-:Y:S01]  /*7dd0*/  ISETP.NE.AND.EX P0, PT, R31, RZ, PT, P0 ;  /* 0x000000ff1f00720c */ /* 0x000fe20003f05300 */
[----:B------:R-:W1:Y:S01]  /*7de0*/  LDC R23, c[0x0][0x148] ;  /* 0x00005200ff177b82 */ /* 0x000e620000000800 */
[-CC-:B0-----:R-:W-:Y:S01]  /*7df0*/  SHF.R.U64 R18, R10, R14.reuse, R7.reuse ;  /* 0x0000000e0a127219 */ /* 0x181fe20000001207 */
[----:B------:R0:W4:Y:S01]  /*7e00*/  F2I.U32.TRUNC.NTZ R20, R12 ;  /* 0x0000000c00147305 */ /* 0x000122000020f000 */
[----:B------:R-:W-:Y:S01]  /*7e10*/  SHF.R.U32.HI R7, RZ, R14, R7 ;  /* 0x0000000eff077219 */ /* 0x000fe20000011607 */
[----:B------:R-:W-:-:S04]  /*7e20*/  IMAD.MOV.U32 R11, RZ, RZ, -0x1 ;  /* 0xffffffffff0b7424 */ /* 0x000fc800078e00ff */
[----:B------:R-:W0:Y:S01]  /*7e30*/  LDC R22, c[0x0][0x600] ;  /* 0x00018000ff167b82 */ /* 0x000e220000000800 */
[-CC-:B--2---:R-:W-:Y:S02]  /*7e40*/  SHF.R.U64 R16, R18, R26.reuse, R7.reuse ;  /* 0x0000001a12107219 */ /* 0x184fe40000001207 */
[----:B------:R-:W-:-:S05]  /*7e50*/  SHF.R.U32.HI R7, RZ, R26, R7 ;  /* 0x0000001aff077219 */ /* 0x000fca0000011607 */
[----:B------:R-:W2:Y:S01]  /*7e60*/  LDC R29, c[0x0][0x648] ;  /* 0x00019200ff1d7b82 */ /* 0x000ea20000000800 */
[-C--:B---3--:R-:W-:Y:S02]  /*7e70*/  SHF.L.U32 R10, R11, R28.reuse, RZ ;  /* 0x0000001c0b0a7219 */ /* 0x088fe400000006ff */
[--C-:B------:R-:W-:Y:S02]  /*7e80*/  SHF.R.U64 R21, R16, R28, R7.reuse ;  /* 0x0000001c10157219 */ /* 0x100fe40000001207 */
[----:B------:R-:W-:Y:S02]  /*7e90*/  LOP3.LUT R27, RZ, R10, RZ, 0x33, !PT ;  /* 0x0000000aff1b7212 */ /* 0x000fe400078e33ff */
[-C--:B------:R-:W-:Y:S01]  /*7ea0*/  SHF.R.U32.HI R11, RZ, R28.reuse, R7 ;  /* 0x0000001cff0b7219 */ /* 0x080fe20000011607 */
[----:B------:R-:W3:Y:S01]  /*7eb0*/  LDC R32, c[0x0][0x638] ;  /* 0x00018e00ff207b82 */ /* 0x000ee20000000800 */
[----:B------:R-:W-:Y:S01]  /*7ec0*/  SHF.L.U32 R26, R13, R28, RZ ;  /* 0x0000001c0d1a7219 */ /* 0x000fe200000006ff */
[----:B------:R-:W-:-:S06]  /*7ed0*/  IMAD.MOV.U32 R10, RZ, RZ, R21 ;  /* 0x000000ffff0a7224 */ /* 0x000fcc00078e0015 */
[----:B------:R-:W0:Y:S01]  /*7ee0*/  LDC R33, c[0x0][0x610] ;  /* 0x00018400ff217b82 */ /* 0x000e220000000800 */
[----:B----4-:R-:W-:Y:S05]  /*7ef0*/  @!P0 BRA `(.L_x_171) ;  /* 0x0000000000288947 */ /* 0x010fea0003800000 */
[----:B------:R-:W4:Y:S02]  /*7f00*/  LDC R10, c[0x0][0x64c] ;  /* 0x00019300ff0a7b82 */ /* 0x000f240000000800 */
[----:B----4-:R-:W-:-:S05]  /*7f10*/  IADD3 R7, P0, R21, R10, RZ ;  /* 0x0000000a15077210 */ /* 0x010fca0007f1e0ff */
[----:B------:R-:W-:-:S04]  /*7f20*/  IMAD.X R17, RZ, RZ, R11, P0 ;  /* 0x000000ffff117224 */ /* 0x000fc800000e060b */
[----:B------:R-:W-:-:S04]  /*7f30*/  IMAD.WIDE.U32 R10, R17, R30, RZ ;  /* 0x0000001e110a7225 */ /* 0x000fc800078e00ff */
[----:B0-----:R-:W-:-:S04]  /*7f40*/  IMAD.WIDE.U32 R12, P0, R7, R31, R10 ;  /* 0x0000001f070c7225 */ /* 0x001fc8000780000a */
[----:B------:R-:W-:-:S04]  /*7f50*/  IMAD.WIDE.U32 R10, R7, R30, RZ ;  /* 0x0000001e070a7225 */ /* 0x000fc800078e00ff */
[----:B------:R-:W-:Y:S01]  /*7f60*/  IMAD.X R15, RZ, RZ, RZ, P0 ;  /* 0x000000ffff0f7224 */ /* 0x000fe200000e06ff */
[----:B------:R-:W-:Y:S01]  /*7f70*/  IADD3 RZ, P0, R11, R12, RZ ;  /* 0x0000000c0bff7210 */ /* 0x000fe20007f1e0ff */
[----:B------:R-:W-:-:S04]  /*7f80*/  IMAD.MOV.U32 R14, RZ, RZ, R13 ;  /* 0x000000ffff0e7224 */ /* 0x000fc800078e000d */
[----:B------:R-:W-:-:S08]  /*7f90*/  IMAD.WIDE.U32.X R10, R17, R31, R14, P0 ;  /* 0x0000001f110a7225 */ /* 0x000fd000000e040e */
.L_x_171:
[----:B--2---:R-:W-:Y:S01]  /*7fa0*/  SHF.R.U64 R7, R10, R29, R11 ;  /* 0x0000001d0a077219 */ /* 0x004fe2000000120b */
[----:B0-----:R-:W-:Y:S01]  /*7fb0*/  VIADD R11, R22, 0xffffffff ;  /* 0xffffffff160b7836 */ /* 0x001fe20000000000 */
[----:B------:R-:W-:Y:S01]  /*7fc0*/  LOP3.LUT R28, R16, R27, RZ, 0xc0, !PT ;  /* 0x0000001b101c7212 */ /* 0x000fe200078ec0ff */
[----:B------:R-:W-:Y:S02]  /*7fd0*/  IMAD.MOV R20, RZ, RZ, -R20 ;  /* 0x000000ffff147224 */ /* 0x000fe400078e0a14 */
[----:B------:R-:W-:Y:S01]  /*7fe0*/  IMAD.MOV R10, RZ, RZ, -R7 ;  /* 0x000000ffff0a7224 */ /* 0x000fe200078e0a07 */
[----:B------:R-:W-:Y:S01]  /*7ff0*/  LOP3.LUT R18, R18, R11, RZ, 0xc0, !PT ;  /* 0x0000000b12127212 */ /* 0x000fe200078ec0ff */
[----:B------:R-:W-:Y:S02]  /*8000*/  IMAD R28, R26, R7, R28 ;  /* 0x000000071a1c7224 */ /* 0x000fe400078e021c */
[----:B-1----:R-:W-:Y:S02]  /*8010*/  @P2 IMAD R25, R23, R20, R24 ;  /* 0x0000001417192224 */ /* 0x002fe400078e0218 */
[----:B---3--:R-:W-:-:S02]  /*8020*/  IMAD R7, R10, R32, R21 ;  /* 0x000000200a077224 */ /* 0x008fc400078e0215 */
[----:B------:R-:W-:Y:S02]  /*8030*/  IMAD R28, R28, R33, R25 ;  /* 0x000000211c1c7224 */ /* 0x000fe400078e0219 */
[----:B------:R-:W-:Y:S02]  /*8040*/  IMAD R7, R7, R22, R18 ;  /* 0x0000001607077224 */ /* 0x000fe400078e0212 */
[----:B------:R-:W-:-:S03]  /*8050*/  IMAD.MOV.U32 R10, RZ, RZ, 0x1 ;  /* 0x00000001ff0a7424 */ /* 0x000fc600078e00ff */
[----:B------:R-:W-:Y:S02]  /*8060*/  SEL R11, R7, R28, !P2 ;  /* 0x0000001c070b7207 */ /* 0x000fe40005000000 */
[----:B------:R-:W-:Y:S01]  /*8070*/  SEL R28, R28, R7, !P2 ;  /* 0x000000071c1c7207 */ /* 0x000fe20005000000 */
[----:B------:R-:W-:-:S07]  /*8080*/  IMAD.MOV.U32 R7, RZ, RZ, R19 ;  /* 0x000000ffff077224 */ /* 0x000fce00078e0013 */
.L_x_169:
[----:B------:R-:W-:Y:S01]  /*8090*/  LOP3.LUT P0, RZ, R10, 0xff, RZ, 0xc0, !PT ;  /* 0x000000ff0aff7812 */ /* 0x000fe2000780c0ff */
[----:B------:R-:W-:-:S12]  /*80a0*/  IMAD.MOV.U32 R10, RZ, RZ, R28 ;  /* 0x000000ffff0a7224 */ /* 0x000fd800078e001c */
[----:B------:R-:W-:Y:S05]  /*80b0*/  @P0 BRA `(.L_x_172) ;  /* 0xffffff9400100947 */ /* 0x000fea000383ffff */
[----:B------:R-:W-:Y:S05]  /*80c0*/  EXIT ;  /* 0x000000000000794d */ /* 0x000fea0003800000 */
.L_x_8:
[----:B-1----:R-:W-:Y:S01]  /*80d0*/  ULDC.64 UR4, c[0x0][0x650] ;  /* 0x0001940000047ab9 */ /* 0x002fe20000000a00 */
        /* <DEDUP_REMOVED lines=25> */
.L_x_174:
[----:B------:R-:W0:Y:S01]  /*8270*/  LDC.64 R28, c[0x0][0x640] ;  /* 0x00019000ff1c7b82 */ /* 0x000e220000000a00 */
[-CC-:B------:R-:W-:Y:S01]  /*8280*/  SHF.R.U64 R21, R16, R6.reuse, R17.reuse ;  /* 0x0000000610157219 */ /* 0x180fe20000001211 */
[----:B------:R-:W-:Y:S01]  /*8290*/  IMAD.MOV.U32 R31, RZ, RZ, 0x1 ;  /* 0x00000001ff1f7424 */ /* 0x000fe200078e00ff */
[----:B------:R-:W-:Y:S02]  /*82a0*/  SHF.R.U32.HI R5, RZ, R6, R17 ;  /* 0x00000006ff057219 */ /* 0x000fe40000011611 */
        /* <DEDUP_REMOVED lines=9> */
[----:B0-----:R-:W-:Y:S01]  /*8340*/  ISETP.NE.U32.AND P0, PT, R28, RZ, PT ;  /* 0x000000ff1c00720c */ /* 0x001fe20003f05070 */
[----:B------:R-:W-:-:S03]  /*8350*/  IMAD.MOV.U32 R11, RZ, RZ, -0x1 ;  /* 0xffffffffff0b7424 */ /* 0x000fc600078e00ff */
[----:B------:R-:W-:Y:S02]  /*8360*/  ISETP.NE.AND.EX P0, PT, R29, RZ, PT, P0 ;  /* 0x000000ff1d00720c */ /* 0x000fe40003f05300 */
[----:B------:R-:W0:Y:S01]  /*8370*/  LDC R24, c[0x0][0x600] ;  /* 0x00018000ff187b82 */ /* 0x000e220000000800 */
[-CC-:B-1----:R-:W-:Y:S02]  /*8380*/  SHF.R.U64 R18, R10, R14.reuse, R5.reuse ;  /* 0x0000000e0a127219 */ /* 0x182fe40000001205 */
[----:B------:R-:W-:-:S05]  /*8390*/  SHF.R.U32.HI R5, RZ, R14, R5 ;  /* 0x0000000eff057219 */ /* 0x000fca0000011605 */
        /* <DEDUP_REMOVED lines=21> */
.L_x_175:
[----:B-1----:R-:W-:Y:S01]  /*84f0*/  SHF.R.U64 R6, R10, R25, R11 ;  /* 0x000000190a067219 */ /* 0x002fe2000000120b */
[----:B0-----:R-:W-:Y:S01]  /*8500*/  VIADD R11, R24, 0xffffffff ;  /* 0xffffffff180b7836 */ /* 0x001fe20000000000 */
[----:B------:R-:W-:Y:S01]  /*8510*/  SHF.L.U32 R9, R31, R26, RZ ;  /* 0x0000001a1f097219 */ /* 0x000fe200000006ff */
[----:B------:R-:W-:Y:S01]  /*8520*/  @P2 IMAD R12, R13, R20, R8 ;  /* 0x000000140d0c2224 */ /* 0x000fe200078e0208 */
[----:B------:R-:W-:Y:S01]  /*8530*/  LOP3.LUT R5, R22, R33, RZ, 0xc0, !PT ;  /* 0x0000002116057212 */ /* 0x000fe200078ec0ff */
[----:B------:R-:W-:Y:S01]  /*8540*/  IMAD.MOV R10, RZ, RZ, -R6 ;  /* 0x000000ffff0a7224 */ /* 0x000fe200078e0a06 */
[----:B------:R-:W-:Y:S01]  /*8550*/  LOP3.LUT R18, R18, R11, RZ, 0xc0, !PT ;  /* 0x0000000b12127212 */ /* 0x000fe200078ec0ff */
[----:B------:R-:W-:Y:S02]  /*8560*/  IMAD.MOV.U32 R8, RZ, RZ, 0x1 ;  /* 0x00000001ff087424 */ /* 0x000fe400078e00ff */
[----:B------:R-:W-:Y:S02]  /*8570*/  IMAD R9, R9, R6, R5 ;  /* 0x0000000609097224 */ /* 0x000fe400078e0205 */
[----:B--2---:R-:W-:-:S02]  /*8580*/  IMAD R5, R10, R27, R23 ;  /* 0x0000001b0a057224 */ /* 0x004fc400078e0217 */
[----:B---3--:R-:W-:Y:S02]  /*8590*/  IMAD R6, R9, R30, R12 ;  /* 0x0000001e09067224 */ /* 0x008fe400078e020c */
[----:B------:R-:W-:Y:S01]  /*85a0*/  IMAD R9, R5, R24, R18 ;  /* 0x0000001805097224 */ /* 0x000fe200078e0212 */
[----:B------:R-:W-:Y:S01]  /*85b0*/  PRMT R5, R8, 0x7610, R5 ;  /* 0x0000761008057816 */ /* 0x000fe20000000005 */
[----:B------:R-:W-:-:S03]  /*85c0*/  IMAD.MOV.U32 R16, RZ, RZ, R21 ;  /* 0x000000ffff107224 */ /* 0x000fc600078e0015 */
[----:B------:R-:W-:Y:S02]  /*85d0*/  SEL R17, R9, R6, !P2 ;  /* 0x0000000609117207 */ /* 0x000fe40005000000 */
[----:B------:R-:W-:-:S07]  /*85e0*/  SEL R6, R6, R9, !P2 ;  /* 0x0000000906067207 */ /* 0x000fce0005000000 */
.L_x_173:
[----:B------:R-:W-:-:S08]  /*85f0*/  NOP ;  /* 0x0000000000007918 */ /* 0x000fd00000000000 */
[----:B------:R-:W0:-:S00]  /*8600*/  USETMAXREG.DEALLOC.CTAPOOL 0x28 ;  /* 0x00000028000079c8 */ /* 0x000e0000080e0500 */
[----:B0-----:R-:W-:-:S13]  /*8610*/  ISETP.NE.AND P0, PT, R7, RZ, PT ;  /* 0x000000ff0700720c */ /* 0x001fda0003f05270 */
[----:B------:R-:W-:Y:S05]  /*8620*/  @P0 EXIT ;  /* 0x000000000000094d */ /* 0x000fea0003800000 */
[----:B------:R-:W-:Y:S01]  /*8630*/  LOP3.LUT P0, RZ, R5, 0xff, RZ, 0xc0, !PT ;  /* 0x000000ff05ff7812 */ /* 0x000fe2000780c0ff */
[----:B------:R-:W-:Y:S02]  /*8640*/  IMAD.MOV.U32 R11, RZ, RZ, 0x1 ;  /* 0x00000001ff0b7424 */ /* 0x000fe400078e00ff */
[----:B------:R-:W-:-:S10]  /*8650*/  IMAD.MOV.U32 R5, RZ, RZ, RZ ;  /* 0x000000ffff057224 */ /* 0x000fd400078e00ff */
[----:B------:R-:W-:Y:S05]  /*8660*/  @!P0 BRA `(.L_x_176) ;  /* 0x0000000c00308947 */ /* 0x000fea0003800000 */
[----:B------:R-:W0:Y:S01]  /*8670*/  LDC R5, c[0x0][0x28c] ;  /* 0x0000a300ff057b82 */ /* 0x000e220000000800 */
[----:B------:R-:W-:Y:S01]  /*8680*/  ULDC UR6, c[0x0][0x658] ;  /* 0x0001960000067ab9 */ /* 0x000fe20000000800 */
[----:B------:R-:W-:Y:S01]  /*8690*/  UMOV UR9, 0xffffffff ;  /* 0xffffffff00097882 */ /* 0x000fe20000000000 */
[----:B------:R-:W-:Y:S01]  /*86a0*/  ULDC UR8, c[0x0][0xc] ;  /* 0x0000030000087ab9 */ /* 0x000fe20000000800 */
[----:B------:R-:W-:Y:S01]  /*86b0*/  USHF.L.U32 UR11, UR9, UR6, URZ ;  /* 0x00000006090b7299 */ /* 0x000fe2000800063f */
[----:B------:R-:W-:Y:S01]  /*86c0*/  BSSY B0, `(.L_x_176) ;  /* 0x00000c6000007945 */ /* 0x000fe20003800000 */
[----:B------:R-:W-:Y:S01]  /*86d0*/  UMOV UR10, 0x1 ;  /* 0x00000001000a7882 */ /* 0x000fe20000000000 */
[----:B------:R-:W-:Y:S01]  /*86e0*/  ULDC UR9, c[0x0][0x10] ;  /* 0x0000040000097ab9 */ /* 0x000fe20000000800 */
[----:B------:R-:W1:Y:S01]  /*86f0*/  S2UR UR4, SR_CgaCtaId ;  /* 0x00000000000479c3 */ /* 0x000e620000008800 */
[----:B------:R-:W-:Y:S01]  /*8700*/  UIMAD.WIDE.U32 UR8, UR8, UR9, URZ ;  /* 0x00000009080872a5 */ /* 0x000fe2000f8e003f */
[----:B------:R-:W-:Y:S01]  /*8710*/  IMAD.MOV.U32 R14, RZ, RZ, 0x1 ;  /* 0x00000001ff0e7424 */ /* 0x000fe200078e00ff */
[----:B------:R-:W-:Y:S01]  /*8720*/  USHF.L.U32 UR6, UR10, UR6, URZ ;  /* 0x000000060a067299 */ /* 0x000fe2000800063f */
[----:B------:R-:W-:Y:S01]  /*8730*/  LOP3.LUT R15, R4, 0x2, RZ, 0xfc, !PT ;  /* 0x00000002040f7812 */ /* 0x000fe200078efcff */
[----:B------:R-:W-:Y:S01]  /*8740*/  IMAD.MOV.U32 R11, RZ, RZ, 0x1 ;  /* 0x00000001ff0b7424 */ /* 0x000fe200078e00ff */
[----:B------:R-:W-:Y:S01]  /*8750*/  ULDC UR10, c[0x0][0x14] ;  /* 0x00000500000a7ab9 */ /* 0x000fe20000000800 */
[----:B------:R-:W-:Y:S01]  /*8760*/  ULDC UR5, c[0x0][0x600] ;  /* 0x0001800000057ab9 */ /* 0x000fe20000000800 */
[----:B------:R-:W-:-:S02]  /*8770*/  UIMAD.WIDE.U32 UR22, UR8, UR10, URZ ;  /* 0x0000000a081672a5 */ /* 0x000fc4000f8e003f */
[----:B------:R-:W-:Y:S02]  /*8780*/  UIMAD UR13, UR9, UR10, URZ ;  /* 0x0000000a090d72a4 */ /* 0x000fe4000f8e023f */
[----:B------:R-:W-:Y:S02]  /*8790*/  UIADD3 UR5, UR5, -0x1, URZ ;  /* 0xffffffff05057890 */ /* 0x000fe4000fffe03f */
[----:B------:R-:W-:Y:S01]  /*87a0*/  ULOP3.LUT UR19, URZ, UR11, URZ, 0x33, !UPT ;  /* 0x0000000b3f137292 */ /* 0x000fe2000f8e333f */
[----:B0-----:R-:W-:Y:S01]  /*87b0*/  VIADD R5, R5, 0x1f ;  /* 0x0000001f05057836 */ /* 0x001fe20000000000 */
[----:B------:R-:W-:Y:S01]  /*87c0*/  UIADD3 UR13, UR23, UR13, URZ ;  /* 0x0000000d170d7290 */ /* 0x000fe2000fffe03f */
[----:B------:R-:W-:-:S03]  /*87d0*/  ULDC.64 UR24, c[0x0][0x198] ;  /* 0x0000660000187ab9 */ /* 0x000fc60000000a00 */
[----:B------:R-:W-:Y:S01]  /*87e0*/  SHF.R.S32.HI R8, RZ, 0x1f, R5 ;  /* 0x0000001fff087819 */ /* 0x000fe20000011405 */
[----:B-1----:R-:W-:-:S03]  /*87f0*/  USHF.L.U32 UR7, UR4, 0x6, URZ ;  /* 0x0000000604077899 */ /* 0x002fc6000800063f */
[----:B------:R-:W-:Y:S01]  /*8800*/  LEA.HI R8, R8, R5, RZ, 0x5 ;  /* 0x0000000508087211 */ /* 0x000fe200078f28ff */
[----:B------:R-:W-:Y:S01]  /*8810*/  IMAD.MOV.U32 R5, RZ, RZ, RZ ;  /* 0x000000ffff057224 */ /* 0x000fe200078e00ff */
[----:B------:R-:W-:Y:S02]  /*8820*/  USHF.L.U32 UR4, UR4, 0xb, URZ ;  /* 0x0000000b04047899 */ /* 0x000fe4000800063f */
[----:B------:R-:W-:Y:S01]  /*8830*/  SHF.R.S32.HI R12, RZ, 0x5, R8 ;  /* 0x00000005ff0c7819 */ /* 0x000fe20000011408 */
[----:B------:R-:W-:-:S04]  /*8840*/  ULOP3.LUT UR7, UR7, 0x40, URZ, 0xc0, !UPT ;  /* 0x0000004007077892 */ /* 0x000fc8000f8ec03f */
[----:B------:R-:W-:-:S08]  /*8850*/  VIADD R10, R12, 0x1 ;  /* 0x000000010c0a7836 */ /* 0x000fd00000000000 */
.L_x_187:
[----:B------:R-:W-:-:S03]  /*8860*/  UMOV UR8, 0xffffffff ;  /* 0xffffffff00087882 */ /* 0x000fc60000000000 */
[----:B------:R-:W-:Y:S05]  /*8870*/  BRA.DIV UR8, `(.L_x_177) ;  /* 0x0000001a08fc7947 */ /* 0x000fea000b800000 */
[----:B------:R-:W-:-:S13]  /*8880*/  ELECT P0, URZ, PT ;  /* 0x00000000003f782f */ /* 0x000fda0003800000 */
.L_x_222:
[----:B------:R-:W0:Y:S01]  /*8890*/  LDC R7, c[0x0][0x28c] ;  /* 0x0000a300ff077b82 */ /* 0x000e220000000800 */
[----:B------:R-:W-:Y:S01]  /*88a0*/  BSSY B1, `(.L_x_178) ;  /* 0x0000037000017945 */ /* 0x000fe20003800000 */
[----:B0-----:R-:W-:-:S13]  /*88b0*/  ISETP.LT.OR P0, PT, R7, 0x1, !P0 ;  /* 0x000000010700780c */ /* 0x001fda0004701670 */
[----:B------:R-:W-:Y:S05]  /*88c0*/  @P0 BRA `(.L_x_179) ;  /* 0x0000000000d00947 */ /* 0x000fea0003800000 */
[----:B------:R-:W-:Y:S01]  /*88d0*/  IMAD.SHL.U32 R19, R6, 0x80, RZ ;  /* 0x0000008006137824 */ /* 0x000fe200078e00ff */
[----:B------:R-:W-:Y:S01]  /*88e0*/  LEA R17, R17, UR7, 0x7 ;  /* 0x0000000711117c11 */ /* 0x000fe2000f8e38ff */
[----:B------:R-:W-:Y:S02]  /*88f0*/  IMAD.MOV.U32 R20, RZ, RZ, RZ ;  /* 0x000000ffff147224 */ /* 0x000fe400078e00ff */
[----:B------:R-:W-:Y:S02]  /*8900*/  IMAD.MOV.U32 R6, RZ, RZ, R10 ;  /* 0x000000ffff067224 */ /* 0x000fe400078e000a */
[----:B------:R-:W-:Y:S02]  /*8910*/  IMAD.MOV.U32 R7, RZ, RZ, R11 ;  /* 0x000000ffff077224 */ /* 0x000fe400078e000b */
[----:B------:R-:W-:-:S07]  /*8920*/  IMAD.MOV.U32 R8, RZ, RZ, R5 ;  /* 0x000000ffff087224 */ /* 0x000fce00078e0005 */
.L_x_182:
[----:B------:R-:W0:Y:S01]  /*8930*/  S2R R18, SR_CgaCtaId ;  /* 0x0000000000127919 */ /* 0x000e220000008800 */
[----:B------:R-:W-:Y:S02]  /*8940*/  MOV R9, 0x400 ;  /* 0x0000040000097802 */ /* 0x000fe40000000f00 */
[----:B------:R-:W-:-:S13]  /*8950*/  LOP3.LUT P1, RZ, R0, 0x7f, RZ, 0xc0, !PT ;  /* 0x0000007f00ff7812 */ /* 0x000fda000782c0ff */
[----:B------:R-:W1:Y:S01]  /*8960*/  @!P1 LDC R13, c[0x0][0x500] ;  /* 0x00014000ff0d9b82 */ /* 0x000e620000000800 */
[----:B0-----:R-:W-:Y:S02]  /*8970*/  LEA R21, R18, R9, 0x18 ;  /* 0x0000000912157211 */ /* 0x001fe400078ec0ff */
[----:B------:R-:W-:-:S03]  /*8980*/  SHF.L.U32 R9, R7, 0x1f, RZ ;  /* 0x0000001f07097819 */ /* 0x000fc600000006ff */
[----:B------:R-:W-:-:S04]  /*8990*/  IMAD R18, R8, 0x8, R21 ;  /* 0x0000000808127824 */ /* 0x000fc800078e0215 */
[----:B------:R-:W0:Y:S02]  /*89a0*/  SYNCS.PHASECHK.TRANS64.TRYWAIT P0, [R18+URZ+0xe0], R9 ;  /* 0x0000e009120075a7 */ /* 0x000e24000800017f */
[----:B01----:R-:W-:Y:S05]  /*89b0*/  @!P0 BRA `(.L_x_180) ;  /* 0x0000001800cc8947 */ /* 0x003fea0003800000 */
.L_x_223:
[----:B0-----:R-:W-:Y:S01]  /*89c0*/  PRMT R9, R15, 0x9910, RZ ;  /* 0x000099100f097816 */ /* 0x001fe200000000ff */
[----:B------:R0:W-:Y:S03]  /*89d0*/  @!P1 SYNCS.ARRIVE.TRANS64 RZ, [R18+URZ], R13 ;  /* 0x0000000d12ff99a7 */ /* 0x0001e6000800003f */
[----:B------:R-:W-:-:S13]  /*89e0*/  ISETP.NE.AND P0, PT, R9, 0x2, PT ;  /* 0x000000020900780c */ /* 0x000fda0003f05270 */
[----:B0-----:R-:W-:Y:S05]  /*89f0*/  @P0 BRA `(.L_x_181) ;  /* 0x0000000000040947 */ /* 0x001fea0003800000 */
[----:B------:R-:W-:Y:S01]  /*8a00*/  BPT.TRAP 0x1 ;  /* 0x000000040000795c */ /* 0x000fe20000300000 */
.L_x_181:
[----:B------:R-:W-:Y:S01]  /*8a10*/  R2UR UR8, R8 ;  /* 0x00000000080872ca */ /* 0x000fe200000e0000 */
[----:B------:R-:W-:Y:S01]  /*8a20*/  VIADD R6, R6, 0xffffffff ;  /* 0xffffffff06067836 */ /* 0x000fe20000000000 */
[----:B------:R-:W-:Y:S01]  /*8a30*/  R2UR UR18, R21 ;  /* 0x00000000151272ca */ /* 0x000fe200000e0000 */
[----:B------:R-:W-:Y:S01]  /*8a40*/  UIADD3 UR14, UP0, UR24, 0xf0, URZ ;  /* 0x000000f0180e7890 */ /* 0x000fe2000ff1e03f */
[----:B------:R-:W-:Y:S01]  /*8a50*/  R2UR UR20, R19 ;  /* 0x00000000131472ca */ /* 0x000fe200000e0000 */
[----:B------:R-:W-:Y:S01]  /*8a60*/  UIADD3 UR26, UP1, UR24, 0x1f0, URZ ;  /* 0x000001f0181a7890 */ /* 0x000fe2000ff3e03f */
[----:B------:R-:W-:Y:S01]  /*8a70*/  R2UR UR9, R18 ;  /* 0x00000000120972ca */ /* 0x000fe200000e0000 */
[----:B------:R-:W-:Y:S01]  /*8a80*/  UIADD3.X UR15, URZ, UR25, URZ, UP0, !UPT ;  /* 0x000000193f0f7290 */ /* 0x000fe200087fe43f */
[----:B------:R-:W-:Y:S01]  /*8a90*/  R2UR UR10, R20 ;  /* 0x00000000140a72ca */ /* 0x000fe200000e0000 */
[----:B------:R-:W-:Y:S01]  /*8aa0*/  VIADD R8, R8, 0x1 ;  /* 0x0000000108087836 */ /* 0x000fe20000000000 */
[----:B------:R-:W-:Y:S01]  /*8ab0*/  R2UR UR12, R16 ;  /* 0x00000000100c72ca */ /* 0x000fe200000e0000 */
[----:B------:R-:W-:Y:S01]  /*8ac0*/  UIADD3.X UR27, URZ, UR25, URZ, UP1, !UPT ;  /* 0x000000193f1b7290 */ /* 0x000fe20008ffe43f */
[----:B------:R-:W-:Y:S01]  /*8ad0*/  R2UR UR21, R17 ;  /* 0x00000000111572ca */ /* 0x000fe200000e0000 */
[----:B------:R-:W-:Y:S01]  /*8ae0*/  USHF.L.U32 UR8, UR8, 0xc, URZ ;  /* 0x0000000c08087899 */ /* 0x000fe2000800063f */
[----:B------:R-:W-:Y:S01]  /*8af0*/  ISETP.GT.AND P1, PT, R6, 0x1, PT ;  /* 0x000000010600780c */ /* 0x000fe20003f24270 */
[----:B------:R-:W-:Y:S01]  /*8b00*/  UMOV UR16, 0x0 ;  /* 0x0000000000107882 */ /* 0x000fe20000000000 */
[----:B------:R-:W-:Y:S01]  /*8b10*/  UMOV UR17, 0x10000000 ;  /* 0x1000000000117882 */ /* 0x000fe20000000000 */
[----:B------:R-:W-:Y:S01]  /*8b20*/  ULOP3.LUT UR11, UR8, 0x800, UR4, 0xf8, !UPT ;  /* 0x00000800080b7892 */ /* 0x000fe2000f8ef804 */
[----:B------:R-:W-:Y:S01]  /*8b30*/  ISETP.NE.AND P0, PT, R8, 0x1c, PT ;  /* 0x0000001c0800780c */ /* 0x000fe20003f05270 */
[----:B------:R-:W-:Y:S01]  /*8b40*/  UIADD3 UR8, UR18, 0x280, UR8 ;  /* 0x0000028012087890 */ /* 0x000fe2000fffe008 */
[----:B------:R-:W-:Y:S01]  /*8b50*/  VIADD R20, R20, 0x20 ;  /* 0x0000002014147836 */ /* 0x000fe20000000000 */
[----:B------:R-:W-:Y:S01]  /*8b60*/  UIADD3 UR18, UR18, 0x1c280, UR11 ;  /* 0x0001c28012127890 */ /* 0x000fe2000fffe00b */
[----:B------:R-:W-:Y:S01]  /*8b70*/  SEL R18, RZ, 0x1, P0 ;  /* 0x00000001ff127807 */ /* 0x000fe20000000000 */
[----:B------:R-:W-:Y:S01]  /*8b80*/  UMOV UR28, 0x30000 ;  /* 0x00030000001c7882 */ /* 0x000fe20000000000 */
[----:B------:R-:W-:Y:S01]  /*8b90*/  UMOV UR11, UR20 ;  /* 0x00000014000b7c82 */ /* 0x000fe20008000000 */
[----:B------:R-:W-:-:S02]  /*8ba0*/  SEL R8, R8, RZ, P0 ;  /* 0x000000ff08087207 */ /* 0x000fc40000000000 */
[----:B------:R-:W-:Y:S01]  /*8bb0*/  LOP3.LUT R7, R7, R18, RZ, 0x3c, !PT ;  /* 0x0000001207077212 */ /* 0x000fe200078e3cff */
[----:B------:R0:W-:Y:S02]  /*8bc0*/  UTMALDG.3D [UR8], [UR14], desc[UR16] ;  /* 0x000010080e0075b4 */ /* 0x0001e40008011000 */
[----:B0-----:R-:W-:Y:S01]  /*8bd0*/  UMOV UR8, UR18 ;  /* 0x0000001200087c82 */ /* 0x001fe20008000000 */
[----:B------:R-:W-:Y:S02]  /*8be0*/  UMOV UR11, UR21 ;  /* 0x00000015000b7c82 */ /* 0x000fe40008000000 */
[----:B------:R0:W-:Y:S02]  /*8bf0*/  UTMALDG.3D.MULTICAST [UR8], [UR26], UR28, desc[UR16] ;  /* 0x000010081a0073b4 */ /* 0x0001e4000801181c */
[----:B0-----:R-:W-:Y:S05]  /*8c00*/  @P1 BRA `(.L_x_182) ;  /* 0xfffffffc00481947 */ /* 0x001fea000383ffff */
.L_x_179:
[----:B------:R-:W-:Y:S05]  /*8c10*/  BSYNC B1 ;  /* 0x0000000000017941 */ /* 0x000fea0003800000 */
.L_x_178:
[----:B------:R-:W-:Y:S01]  /*8c20*/  LOP3.LUT P3, RZ, R14, 0xff, RZ, 0xc0, !PT ;  /* 0x000000ff0eff7812 */ /* 0x000fe2000786c0ff */
[C---:B------:R-:W-:Y:S01]  /*8c30*/  IMAD.IADD R5, R12.reuse, 0x1, R5 ;  /* 0x000000010c057824 */ /* 0x040fe200078e0205 */
[----:B------:R-:W-:Y:S01]  /*8c40*/  ULDC.64 UR8, c[0x0][0x650] ;  /* 0x0001940000087ab9 */ /* 0x000fe20000000a00 */
[C---:B------:R-:W-:Y:S01]  /*8c50*/  ISETP.GE.U32.AND P1, PT, R12.reuse, 0x1c, PT ;  /* 0x0000001c0c00780c */ /* 0x040fe20003f26070 */
[----:B------:R-:W-:Y:S01]  /*8c60*/  BSSY B1, `(.L_x_183) ;  /* 0x0000069000017945 */ /* 0x000fe20003800000 */
[----:B------:R-:W-:Y:S01]  /*8c70*/  IMAD.MOV.U32 R17, RZ, RZ, -0x1 ;  /* 0xffffffffff117424 */ /* 0x000fe200078e00ff */
[----:B------:R-:W-:Y:S01]  /*8c80*/  ISETP.GT.U32.AND P0, PT, R5, 0x1b, PT ;  /* 0x0000001b0500780c */ /* 0x000fe20003f04070 */
[----:B------:R-:W-:Y:S01]  /*8c90*/  IMAD.MOV.U32 R16, RZ, RZ, -0x1 ;  /* 0xffffffffff107424 */ /* 0x000fe200078e00ff */
[----:B------:R-:W-:Y:S02]  /*8ca0*/  PRMT R14, RZ, 0x7610, R14 ;  /* 0x00007610ff0e7816 */ /* 0x000fe4000000000e */
[----:B------:R-:W-:-:S03]  /*8cb0*/  ISETP.LT.U32.AND P0, PT, R12, 0x1c, P0 ;  /* 0x0000001c0c00780c */ /* 0x000fc60000701070 */
[----:B------:R-:W0:Y:S01]  /*8cc0*/  @P3 S2R R7, SR_CgaCtaId ;  /* 0x0000000000073919 */ /* 0x000e220000008800 */
[----:B------:R-:W-:Y:S02]  /*8cd0*/  @P3 MOV R6, 0x400 ;  /* 0x0000040000063802 */ /* 0x000fe40000000f00 */
[----:B------:R-:W-:-:S04]  /*8ce0*/  SEL R8, RZ, 0x1, !P0 ;  /* 0x00000001ff087807 */ /* 0x000fc80004000000 */
[----:B------:R-:W-:Y:S02]  /*8cf0*/  LOP3.LUT R11, R11, R8, RZ, 0x3c, !PT ;  /* 0x000000080b0b7212 */ /* 0x000fe400078e3cff */
[----:B0-----:R-:W-:-:S04]  /*8d00*/  @P3 LEA R6, R7, R6, 0x18 ;  /* 0x0000000607063211 */ /* 0x001fc800078ec0ff */
[----:B------:R0:W-:Y:S01]  /*8d10*/  @P3 SYNCS.ARRIVE.TRANS64.A1T0 RZ, [R6+URZ+0x1d8], RZ ;  /* 0x0001d8ff06ff39a7 */ /* 0x0001e2000810003f */
[----:B------:R-:W-:-:S04]  /*8d20*/  IADD3 R2, P3, R2, UR22, RZ ;  /* 0x0000001602027c10 */ /* 0x000fc8000ff7e0ff */
[----:B------:R-:W-:Y:S02]  /*8d30*/  IADD3.X R3, R3, UR13, RZ, P3, !PT ;  /* 0x0000000d03037c10 */ /* 0x000fe40009ffe4ff */
[----:B------:R-:W-:Y:S02]  /*8d40*/  ISETP.GE.U32.AND P0, PT, R2, UR8, PT ;  /* 0x0000000802007c0c */ /* 0x000fe4000bf06070 */
[----:B0-----:R-:W-:Y:S02]  /*8d50*/  SHF.R.U32.HI R6, RZ, 0x2, R5 ;  /* 0x00000002ff067819 */ /* 0x001fe40000011605 */
[----:B------:R-:W-:-:S03]  /*8d60*/  ISETP.GE.U32.AND.EX P0, PT, R3, UR9, PT, P0 ;  /* 0x0000000903007c0c */ /* 0x000fc6000bf06100 */
[----:B------:R-:W-:-:S04]  /*8d70*/  IMAD.WIDE.U32 R6, R6, 0x24924925, RZ ;  /* 0x2492492506067825 */ /* 0x000fc800078e00ff */
[----:B------:R-:W-:Y:S01]  /*8d80*/  IMAD R5, R7, -0x1c, R5 ;  /* 0xffffffe407057824 */ /* 0x000fe200078e0205 */
[--C-:B------:R-:W-:Y:S01]  /*8d90*/  @P1 LOP3.LUT R11, R11, 0x1, R7.reuse, 0x78, !PT ;  /* 0x000000010b0b1812 */ /* 0x100fe200078e7807 */
[----:B------:R-:W-:Y:S01]  /*8da0*/  IMAD.MOV.U32 R6, RZ, RZ, -0x1 ;  /* 0xffffffffff067424 */ /* 0x000fe200078e00ff */
[----:B------:R-:W-:-:S03]  /*8db0*/  PRMT R7, RZ, 0x7610, R7 ;  /* 0x00007610ff077816 */ /* 0x000fc60000000007 */
[----:B------:R-:W-:Y:S05]  /*8dc0*/  @P0 BRA `(.L_x_184) ;  /* 0x0000000400480947 */ /* 0x000fea0003800000 */
[----:B------:R-:W0:Y:S01]  /*8dd0*/  S2R R17, SR_CTAID.X ;  /* 0x0000000000117919 */ /* 0x000e220000002500 */
[----:B------:R-:W-:Y:S01]  /*8de0*/  ULDC.64 UR8, c[0x0][0x628] ;  /* 0x00018a0000087ab9 */ /* 0x000fe20000000a00 */
[----:B------:R-:W1:Y:S01]  /*8df0*/  LDC R18, c[0x0][0x144] ;  /* 0x00005100ff127b82 */ /* 0x000e620000000800 */
[----:B------:R-:W-:Y:S01]  /*8e00*/  ISETP.NE.U32.AND P0, PT, RZ, UR8, PT ;  /* 0x00000008ff007c0c */ /* 0x000fe2000bf05070 */
[----:B------:R-:W2:Y:S01]  /*8e10*/  S2R R13, SR_CTAID.Y ;  /* 0x00000000000d7919 */ /* 0x000ea20000002600 */
[----:B------:R-:W-:Y:S01]  /*8e20*/  ULDC UR10, c[0x0][0x150] ;  /* 0x00005400000a7ab9 */ /* 0x000fe20000000800 */
[----:B------:R-:W-:Y:S01]  /*8e30*/  ULDC UR11, c[0x0][0x630] ;  /* 0x00018c00000b7ab9 */ /* 0x000fe20000000800 */
[----:B------:R-:W-:Y:S01]  /*8e40*/  ISETP.NE.AND.EX P0, PT, RZ, UR9, PT, P0 ;  /* 0x00000009ff007c0c */ /* 0x000fe2000bf05300 */
[----:B------:R-:W-:Y:S01]  /*8e50*/  IMAD.MOV.U32 R6, RZ, RZ, R2 ;  /* 0x000000ffff067224 */ /* 0x000fe200078e0002 */
[----:B0-----:R-:W-:-:S05]  /*8e60*/  I2FP.F32.U32 R7, R17 ;  /* 0x0000001100077245 */ /* 0x001fca0000201000 */
[----:B------:R-:W-:Y:S01]  /*8e70*/  FMUL R20, R7, UR10 ;  /* 0x0000000a07147c20 */ /* 0x000fe20008400000 */
[----:B------:R-:W-:-:S05]  /*8e80*/  IMAD.MOV.U32 R7, RZ, RZ, R3 ;  /* 0x000000ffff077224 */ /* 0x000fca00078e0003 */
[----:B--2---:R-:W-:Y:S05]  /*8e90*/  @!P0 BRA `(.L_x_185) ;  /* 0x0000000000288947 */ /* 0x004fea0003800000 */
[----:B------:R-:W-:Y:S02]  /*8ea0*/  ULDC UR10, c[0x0][0x634] ;  /* 0x00018d00000a7ab9 */ /* 0x000fe40000000800 */
[----:B------:R-:W-:-:S05]  /*8eb0*/  IADD3 R7, P0, R2, UR10, RZ ;  /* 0x0000000a02077c10 */ /* 0x000fca000ff1e0ff */
[----:B------:R-:W-:-:S04]  /*8ec0*/  IMAD.X R19, RZ, RZ, R3, P0 ;  /* 0x000000ffff137224 */ /* 0x000fc800000e0603 */
[----:B------:R-:W-:-:S04]  /*8ed0*/  IMAD.WIDE.U32 R8, R19, UR8, RZ ;  /* 0x0000000813087c25 */ /* 0x000fc8000f8e00ff */
[----:B------:R-:W-:-:S04]  /*8ee0*/  IMAD.WIDE.U32 R8, P0, R7, UR9, R8 ;  /* 0x0000000907087c25 */ /* 0x000fc8000f800008 */
[----:B------:R-:W-:-:S04]  /*8ef0*/  IMAD.WIDE.U32 R6, R7, UR8, RZ ;  /* 0x0000000807067c25 */ /* 0x000fc8000f8e00ff */
[----:B------:R-:W-:Y:S01]  /*8f00*/  IMAD.MOV.U32 R6, RZ, RZ, R9 ;  /* 0x000000ffff067224 */ /* 0x000fe200078e0009 */
[----:B------:R-:W-:Y:S01]  /*8f10*/  IADD3 RZ, P1, R7, R8, RZ ;  /* 0x0000000807ff7210 */ /* 0x000fe20007f3e0ff */
[----:B------:R-:W-:-:S04]  /*8f20*/  IMAD.X R7, RZ, RZ, RZ, P0 ;  /* 0x000000ffff077224 */ /* 0x000fc800000e06ff */
[----:B------:R-:W-:-:S08]  /*8f30*/  IMAD.WIDE.U32.X R6, R19, UR9, R6, P1 ;  /* 0x0000000913067c25 */ /* 0x000fd000088e0406 */
.L_x_185:
[--C-:B------:R-:W-:Y:S01]  /*8f40*/  SHF.R.U64 R16, R6, UR11, R7.reuse ;  /* 0x0000000b06107c19 */ /* 0x100fe20008001207 */
[----:B------:R-:W0:Y:S01]  /*8f50*/  F2I.U32.TRUNC.NTZ R20, R20 ;  /* 0x0000001400147305 */ /* 0x000e22000020f000 */
[----:B------:R-:W-:Y:S01]  /*8f60*/  SHF.R.U32.HI R6, RZ, UR11, R7 ;  /* 0x0000000bff067c19 */ /* 0x000fe20008011607 */
[----:B------:R-:W-:Y:S01]  /*8f70*/  ULDC.64 UR8, c[0x0][0x620] ;  /* 0x0001880000087ab9 */ /* 0x000fe20000000a00 */
[----:B------:R-:W-:Y:S01]  /*8f80*/  IADD3 R9, P0, RZ, -R16, RZ ;  /* 0x80000010ff097210 */ /* 0x000fe20007f1e0ff */
[----:B------:R-:W-:-:S04]  /*8f90*/  ULDC.64 UR10, c[0x0][0x640] ;  /* 0x00019000000a7ab9 */ /* 0x000fc80000000a00 */
[----:B------:R-:W-:Y:S01]  /*8fa0*/  IMAD.X R6, RZ, RZ, ~R6, P0 ;  /* 0x000000ffff067224 */ /* 0x000fe200000e0e06 */
[----:B------:R-:W-:-:S03]  /*8fb0*/  ISETP.NE.U32.AND P0, PT, RZ, UR10, PT ;  /* 0x0000000aff007c0c */ /* 0x000fc6000bf05070 */
[----:B------:R-:W-:Y:S01]  /*8fc0*/  IMAD R8, R6, UR8, RZ ;  /* 0x0000000806087c24 */ /* 0x000fe2000f8e02ff */
[----:B------:R-:W-:Y:S01]  /*8fd0*/  ISETP.NE.AND.EX P0, PT, RZ, UR11, PT, P0 ;  /* 0x0000000bff007c0c */ /* 0x000fe2000bf05300 */
[----:B------:R-:W-:Y:S01]  /*8fe0*/  IMAD.WIDE.U32 R6, R9, UR8, R2 ;  /* 0x0000000809067c25 */ /* 0x000fe2000f8e0002 */
[----:B------:R-:W-:-:S03]  /*8ff0*/  ULDC UR8, c[0x0][0x618] ;  /* 0x0001860000087ab9 */ /* 0x000fc60000000800 */
[----:B------:R-:W-:Y:S01]  /*9000*/  IMAD R9, R9, UR9, R8 ;  /* 0x0000000909097c24 */ /* 0x000fe2000f8e0208 */
[----:B------:R-:W-:Y:S01]  /*9010*/  ULDC UR9, c[0x0][0x154] ;  /* 0x0000550000097ab9 */ /* 0x000fe20000000800 */
[----:B0-----:R-:W-:Y:S02]  /*9020*/  IMAD.MOV R8, RZ, RZ, -R20 ;  /* 0x000000ffff087224 */ /* 0x001fe400078e0a14 */
[----:B------:R-:W-:Y:S01]  /*9030*/  IMAD.IADD R7, R7, 0x1, R9 ;  /* 0x0000000107077824 */ /* 0x000fe200078e0209 */
[----:B------:R-:W0:Y:S01]  /*9040*/  LDC R20, c[0x0][0x148] ;  /* 0x00005200ff147b82 */ /* 0x000e220000000800 */
[----:B-1----:R-:W-:Y:S01]  /*9050*/  IMAD R17, R18, R8, R17 ;  /* 0x0000000812117224 */ /* 0x002fe200078e0211 */
[----:B------:R-:W-:Y:S02]  /*9060*/  I2FP.F32.U32 R8, R13 ;  /* 0x0000000d00087245 */ /* 0x000fe40000201000 */
[--C-:B------:R-:W-:Y:S02]  /*9070*/  SHF.R.U64 R18, R6, UR8, R7.reuse ;  /* 0x0000000806127c19 */ /* 0x100fe40008001207 */
[----:B------:R-:W-:Y:S01]  /*9080*/  SHF.R.U32.HI R7, RZ, UR8, R7 ;  /* 0x00000008ff077c19 */ /* 0x000fe20008011607 */
[----:B------:R-:W-:Y:S01]  /*9090*/  FMUL R8, R8, UR9 ;  /* 0x0000000908087c20 */ /* 0x000fe20008400000 */
[----:B------:R-:W-:-:S02]  /*90a0*/  ULDC UR8, c[0x0][0x608] ;  /* 0x0001820000087ab9 */ /* 0x000fc40000000800 */
[--C-:B------:R-:W-:Y:S01]  /*90b0*/  SHF.R.U64 R22, R18, UR8, R7.reuse ;  /* 0x0000000812167c19 */ /* 0x100fe20008001207 */
[----:B------:R1:W2:Y:S01]  /*90c0*/  F2I.U32.TRUNC.NTZ R23, R8 ;  /* 0x0000000800177305 */ /* 0x0002a2000020f000 */
[----:B------:R-:W-:Y:S01]  /*90d0*/  SHF.R.U32.HI R7, RZ, UR8, R7 ;  /* 0x00000008ff077c19 */ /* 0x000fe20008011607 */
[----:B------:R-:W-:-:S03]  /*90e0*/  ULDC UR8, c[0x0][0x658] ;  /* 0x0001960000087ab9 */ /* 0x000fc60000000800 */
[--C-:B------:R-:W-:Y:S02]  /*90f0*/  SHF.R.U64 R19, R22, UR8, R7.reuse ;  /* 0x0000000816137c19 */ /* 0x100fe40008001207 */
[----:B------:R-:W-:-:S03]  /*9100*/  SHF.R.U32.HI R21, RZ, UR8, R7 ;  /* 0x00000008ff157c19 */ /* 0x000fc60008011607 */
[----:B------:R-:W-:Y:S02]  /*9110*/  IMAD.MOV.U32 R6, RZ, RZ, R19 ;  /* 0x000000ffff067224 */ /* 0x000fe400078e0013 */
[----:B------:R-:W-:Y:S01]  /*9120*/  IMAD.MOV.U32 R7, RZ, RZ, R21 ;  /* 0x000000ffff077224 */ /* 0x000fe200078e0015 */
[----:B-1----:R-:W-:Y:S06]  /*9130*/  @!P0 BRA `(.L_x_186) ;  /* 0x0000000000288947 */ /* 0x002fec0003800000 */
        /* <DEDUP_REMOVED lines=10> */
.L_x_186:
[----:B------:R-:W-:Y:S01]  /*91e0*/  ULDC UR8, c[0x0][0x648] ;  /* 0x0001920000087ab9 */ /* 0x000fe20000000800 */
[----:B--2---:R-:W-:Y:S01]  /*91f0*/  IMAD.MOV R23, RZ, RZ, -R23 ;  /* 0x000000ffff177224 */ /* 0x004fe200078e0a17 */
[----:B------:R-:W-:Y:S01]  /*9200*/  SHF.R.U64 R7, R6, UR8, R7 ;  /* 0x0000000806077c19 */ /* 0x000fe20008001207 */
[----:B------:R-:W-:Y:S01]  /*9210*/  ULDC UR8, c[0x0][0x638] ;  /* 0x00018e0000087ab9 */ /* 0x000fe20000000800 */
[----:B------:R-:W-:Y:S01]  /*9220*/  LOP3.LUT R6, R22, UR19, RZ, 0xc0, !PT ;  /* 0x0000001316067c12 */ /* 0x000fe2000f8ec0ff */
[----:B0-----:R-:W-:Y:S01]  /*9230*/  @P2 IMAD R17, R20, R23, R13 ;  /* 0x0000001714112224 */ /* 0x001fe200078e020d */
[----:B------:R-:W-:Y:S01]  /*9240*/  LOP3.LUT R18, R18, UR5, RZ, 0xc0, !PT ;  /* 0x0000000512127c12 */ /* 0x000fe2000f8ec0ff */
[----:B------:R-:W-:Y:S01]  /*9250*/  IMAD.MOV R8, RZ, RZ, -R7 ;  /* 0x000000ffff087224 */ /* 0x000fe200078e0a07 */
[----:B------:R-:W-:Y:S01]  /*9260*/  ULDC UR9, c[0x0][0x610] ;  /* 0x0001840000097ab9 */ /* 0x000fe20000000800 */
[----:B------:R-:W-:Y:S02]  /*9270*/  IMAD R6, R7, UR6, R6 ;  /* 0x0000000607067c24 */ /* 0x000fe4000f8e0206 */
[----:B------:R-:W-:Y:S01]  /*9280*/  IMAD R19, R8, UR8, R19 ;  /* 0x0000000808137c24 */ /* 0x000fe2000f8e0213 */
[----:B------:R-:W-:Y:S01]  /*9290*/  ULDC UR8, c[0x0][0x600] ;  /* 0x0001800000087ab9 */ /* 0x000fe20000000800 */
[----:B------:R-:W-:-:S02]  /*92a0*/  IMAD R6, R6, UR9, R17 ;  /* 0x0000000906067c24 */ /* 0x000fc4000f8e0211 */
[----:B------:R-:W-:Y:S02]  /*92b0*/  IMAD R19, R19, UR8, R18 ;  /* 0x0000000813137c24 */ /* 0x000fe4000f8e0212 */
[----:B------:R-:W-:-:S03]  /*92c0*/  IMAD.MOV.U32 R7, RZ, RZ, 0x1 ;  /* 0x00000001ff077424 */ /* 0x000fc600078e00ff */
[----:B------:R-:W-:Y:S02]  /*92d0*/  SEL R17, R19, R6, !P2 ;  /* 0x0000000613117207 */ /* 0x000fe40005000000 */
[----:B------:R-:W-:-:S07]  /*92e0*/  SEL R6, R6, R19, !P2 ;  /* 0x0000001306067207 */ /* 0x000fce0005000000 */
.L_x_184:
[----:B------:R-:W-:Y:S05]  /*92f0*/  BSYNC B1 ;  /* 0x0000000000017941 */ /* 0x000fea0003800000 */
.L_x_183:
[----:B------:R-:W-:-:S13]  /*9300*/  LOP3.LUT P0, RZ, R7, 0xff, RZ, 0xc0, !PT ;  /* 0x000000ff07ff7812 */ /* 0x000fda000780c0ff */
[----:B------:R-:W-:Y:S05]  /*9310*/  @P0 BRA `(.L_x_187) ;  /* 0xfffffff400500947 */ /* 0x000fea000383ffff */
[----:B------:R-:W-:Y:S05]  /*9320*/  BSYNC B0 ;  /* 0x0000000000007941 */ /* 0x000fea0003800000 */
.L_x_176:
[----:B------:R-:W-:-:S03]  /*9330*/  UMOV UR8, 0xffffffff ;  /* 0xffffffff00087882 */ /* 0x000fc60000000000 */
[----:B------:R-:W-:Y:S05]  /*9340*/  BRA.DIV UR8, `(.L_x_188) ;  /* 0x00000012087c7947 */ /* 0x000fea000b800000 */
[----:B------:R-:W-:-:S13]  /*9350*/  ELECT P0, URZ, PT ;  /* 0x00000000003f782f */ /* 0x000fda0003800000 */
.L_x_226:
[----:B------:R-:W-:Y:S04]  /*9360*/  BSSY B0, `(.L_x_189) ;  /* 0x0000103000007945 */ /* 0x000fe80003800000 */
[----:B------:R-:W-:Y:S05]  /*9370*/  @!P0 BRA `(.L_x_190) ;  /* 0x0000001000048947 */ /* 0x000fea0003800000 */
[----:B------:R-:W-:-:S04]  /*9380*/  LOP3.LUT R4, R4, 0x2, RZ, 0xfc, !PT ;  /* 0x0000000204047812 */ /* 0x000fc800078efcff */
[----:B------:R-:W-:-:S13]  /*9390*/  ISETP.NE.AND P0, PT, R4, 0x3, PT ;  /* 0x000000030400780c */ /* 0x000fda0003f05270 */
[----:B------:R-:W-:Y:S05]  /*93a0*/  @!P0 BRA `(.L_x_191) ;  /* 0x0000000000048947 */ /* 0x000fea0003800000 */
[----:B------:R-:W-:Y:S01]  /*93b0*/  BPT.TRAP 0x1 ;  /* 0x000000040000795c */ /* 0x000fe20000300000 */
.L_x_191:
[----:B------:R-:W0:Y:S01]  /*93c0*/  S2R R3, SR_CgaCtaId ;  /* 0x0000000000037919 */ /* 0x000e220000008800 */
[----:B------:R-:W-:-:S04]  /*93d0*/  MOV R0, 0x400 ;  /* 0x0000040000007802 */ /* 0x000fc80000000f00 */
[----:B0-----:R-:W-:Y:S02]  /*93e0*/  LEA R0, R3, R0, 0x18 ;  /* 0x0000000003007211 */ /* 0x001fe400078ec0ff */
[----:B------:R-:W-:-:S03]  /*93f0*/  SHF.L.U32 R3, R11, 0x1f, RZ ;  /* 0x0000001f0b037819 */ /* 0x000fc600000006ff */
[----:B------:R-:W-:-:S04]  /*9400*/  VIADD R0, R0, 0xe0 ;  /* 0x000000e000007836 */ /* 0x000fc80000000000 */
[C---:B------:R-:W-:Y:S02]  /*9410*/  IMAD R6, R5.reuse, 0x8, R0 ;  /* 0x0000000805067824 */ /* 0x040fe400078e0200 */
[----:B------:R-:W-:Y:S02]  /*9420*/  VIADD R5, R5, 0x1 ;  /* 0x0000000105057836 */ /* 0x000fe40000000000 */
[----:B------:R-:W0:Y:S03]  /*9430*/  SYNCS.PHASECHK.TRANS64.TRYWAIT P0, [R6+URZ], R3 ;  /* 0x00000003060075a7 */ /* 0x000e26000800017f */
[----:B------:R-:W-:-:S04]  /*9440*/  ISETP.NE.AND P1, PT, R5, 0x1c, PT ;  /* 0x0000001c0500780c */ /* 0x000fc80003f25270 */
[----:B------:R-:W-:Y:S02]  /*9450*/  SEL R2, RZ, 0x1, P1 ;  /* 0x00000001ff027807 */ /* 0x000fe40000800000 */
[----:B------:R-:W-:Y:S02]  /*9460*/  SEL R5, R5, RZ, P1 ;  /* 0x000000ff05057207 */ /* 0x000fe40000800000 */
[----:B------:R-:W-:-:S03]  /*9470*/  LOP3.LUT R8, R11, R2, RZ, 0x3c, !PT ;  /* 0x000000020b087212 */ /* 0x000fc600078e3cff */
[----:B------:R-:W-:Y:S01]  /*9480*/  IMAD R7, R5, 0x8, R0 ;  /* 0x0000000805077824 */ /* 0x000fe200078e0200 */
[----:B------:R-:W-:Y:S01]  /*9490*/  SHF.L.U32 R4, R8, 0x1f, RZ ;  /* 0x0000001f08047819 */ /* 0x000fe200000006ff */
[----:B0-----:R-:W-:Y:S06]  /*94a0*/  @!P0 BRA `(.L_x_192) ;  /* 0x0000001000448947 */ /* 0x001fec0003800000 */
.L_x_227:
[----:B------:R-:W1:Y:S01]  /*94b0*/  SYNCS.PHASECHK.TRANS64.TRYWAIT P0, [R7+URZ], R4 ;  /* 0x00000004070075a7 */ /* 0x000e62000800017f */
[----:B------:R-:W-:-:S05]  /*94c0*/  VIADD R2, R5, 0x1 ;  /* 0x0000000105027836 */ /* 0x000fca0000000000 */
[----:B------:R-:W-:-:S04]  /*94d0*/  ISETP.NE.AND P1, PT, R2, 0x1c, PT ;  /* 0x0000001c0200780c */ /* 0x000fc80003f25270 */
[----:B0-----:R-:W-:Y:S02]  /*94e0*/  SEL R3, RZ, 0x1, P1 ;  /* 0x00000001ff037807 */ /* 0x001fe40000800000 */
[----:B------:R-:W-:Y:S02]  /*94f0*/  SEL R9, R2, RZ, P1 ;  /* 0x000000ff02097207 */ /* 0x000fe40000800000 */
[----:B------:R-:W-:-:S03]  /*9500*/  LOP3.LUT R8, R8, R3, RZ, 0x3c, !PT ;  /* 0x0000000308087212 */ /* 0x000fc600078e3cff */
[----:B------:R-:W-:Y:S01]  /*9510*/  IMAD R6, R9, 0x8, R0 ;  /* 0x0000000809067824 */ /* 0x000fe200078e0200 */
[----:B------:R-:W-:Y:S01]  /*9520*/  SHF.L.U32 R5, R8, 0x1f, RZ ;  /* 0x0000001f08057819 */ /* 0x000fe200000006ff */
[----:B-1----:R-:W-:Y:S06]  /*9530*/  @!P0 BRA `(.L_x_193) ;  /* 0x0000001000348947 */ /* 0x002fec0003800000 */
.L_x_228:
[----:B------:R-:W1:Y:S01]  /*9540*/  SYNCS.PHASECHK.TRANS64.TRYWAIT P0, [R6+URZ], R5 ;  /* 0x00000005060075a7 */ /* 0x000e62000800017f */
[----:B------:R-:W-:-:S05]  /*9550*/  VIADD R2, R9, 0x1 ;  /* 0x0000000109027836 */ /* 0x000fca0000000000 */
[----:B------:R-:W-:-:S04]  /*9560*/  ISETP.NE.AND P1, PT, R2, 0x1c, PT ;  /* 0x0000001c0200780c */ /* 0x000fc80003f25270 */
[----:B------:R-:W-:Y:S02]  /*9570*/  SEL R3, RZ, 0x1, P1 ;  /* 0x00000001ff037807 */ /* 0x000fe40000800000 */
[----:B0-----:R-:W-:Y:S02]  /*9580*/  SEL R7, R2, RZ, P1 ;  /* 0x000000ff02077207 */ /* 0x001fe40000800000 */
[----:B------:R-:W-:-:S03]  /*9590*/  LOP3.LUT R8, R8, R3, RZ, 0x3c, !PT ;  /* 0x0000000308087212 */ /* 0x000fc600078e3cff */
[----:B------:R-:W-:Y:S01]  /*95a0*/  IMAD R9, R7, 0x8, R0 ;  /* 0x0000000807097824 */ /* 0x000fe200078e0200 */
[----:B------:R-:W-:Y:S01]  /*95b0*/  SHF.L.U32 R4, R8, 0x1f, RZ ;  /* 0x0000001f08047819 */ /* 0x000fe200000006ff */
[----:B-1----:R-:W-:Y:S06]  /*95c0*/  @!P0 BRA `(.L_x_194) ;  /* 0x0000001000248947 */ /* 0x002fec0003800000 */
.L_x_229:
[----:B------:R-:W1:Y:S01]  /*95d0*/  SYNCS.PHASECHK.TRANS64.TRYWAIT P0, [R9+URZ], R4 ;  /* 0x00000004090075a7 */ /* 0x000e62000800017f */
[----:B------:R-:W-:-:S05]  /*95e0*/  VIADD R2, R7, 0x1 ;  /* 0x0000000107027836 */ /* 0x000fca0000000000 */
[----:B------:R-:W-:-:S04]  /*95f0*/  ISETP.NE.AND P1, PT, R2, 0x1c, PT ;  /* 0x0000001c0200780c */ /* 0x000fc80003f25270 */
[----:B------:R-:W-:Y:S02]  /*9600*/  SEL R3, RZ, 0x1, P1 ;  /* 0x00000001ff037807 */ /* 0x000fe40000800000 */
[----:B------:R-:W-:Y:S02]  /*9610*/  SEL R7, R2, RZ, P1 ;  /* 0x000000ff02077207 */ /* 0x000fe40000800000 */
[----:B------:R-:W-:-:S03]  /*9620*/  LOP3.LUT R8, R8, R3, RZ, 0x3c, !PT ;  /* 0x0000000308087212 */ /* 0x000fc600078e3cff */
[----:B0-----:R-:W-:Y:S01]  /*9630*/  IMAD R6, R7, 0x8, R0 ;  /* 0x0000000807067824 */ /* 0x001fe200078e0200 */
[----:B------:R-:W-:Y:S01]  /*9640*/  SHF.L.U32 R5, R8, 0x1f, RZ ;  /* 0x0000001f08057819 */ /* 0x000fe200000006ff */
[----:B-1----:R-:W-:Y:S06]  /*9650*/  @!P0 BRA `(.L_x_195) ;  /* 0x0000001000148947 */ /* 0x002fec0003800000 */
.L_x_230:
        /* <DEDUP_REMOVED lines=9> */
.L_x_231:
        /* <DEDUP_REMOVED lines=9> */
.L_x_232:
        /* <DEDUP_REMOVED lines=9> */
.L_x_233:
        /* <DEDUP_REMOVED lines=9> */
.L_x_234:
        /* <DEDUP_REMOVED lines=9> */
.L_x_235:
        /* <DEDUP_REMOVED lines=9> */
.L_x_236:
        /* <DEDUP_REMOVED lines=9> */
.L_x_237:
        /* <DEDUP_REMOVED lines=9> */
.L_x_238:
        /* <DEDUP_REMOVED lines=9> */
.L_x_239:
        /* <DEDUP_REMOVED lines=9> */
.L_x_240:
        /* <DEDUP_REMOVED lines=9> */
.L_x_241:
        /* <DEDUP_REMOVED lines=9> */
.L_x_242:
        /* <DEDUP_REMOVED lines=9> */
.L_x_243:
        /* <DEDUP_REMOVED lines=9> */
.L_x_244:
        /* <DEDUP_REMOVED lines=9> */
.L_x_245:
        /* <DEDUP_REMOVED lines=9> */
.L_x_246:
        /* <DEDUP_REMOVED lines=9> */
.L_x_247:
        /* <DEDUP_REMOVED lines=9> */
.L_x_248:
        /* <DEDUP_REMOVED lines=9> */
.L_x_249:
        /* <DEDUP_REMOVED lines=9> */
.L_x_250:
        /* <DEDUP_REMOVED lines=9> */
.L_x_251:
        /* <DEDUP_REMOVED lines=9> */
.L_x_252:
[----:B------:R-:W1:Y:S01]  /*a2c0*/  SYNCS.PHASECHK.TRANS64.TRYWAIT P0, [R6+URZ], R5 ;  /* 0x00000005060075a7 */ /* 0x000e62000800017f */
[----:B------:R-:W-:-:S05]  /*a2d0*/  VIADD R2, R7, 0x1 ;  /* 0x0000000107027836 */ /* 0x000fca0000000000 */
[----:B------:R-:W-:-:S04]  /*a2e0*/  ISETP.NE.AND P1, PT, R2, 0x1c, PT ;  /* 0x0000001c0200780c */ /* 0x000fc80003f25270 */
[----:B0-----:R-:W-:Y:S02]  /*a2f0*/  SEL R4, RZ, 0x1, P1 ;  /* 0x00000001ff047807 */ /* 0x001fe40000800000 */
[----:B------:R-:W-:Y:S02]  /*a300*/  SEL R3, R2, RZ, P1 ;  /* 0x000000ff02037207 */ /* 0x000fe40000800000 */
[----:B------:R-:W-:Y:S01]  /*a310*/  LOP3.LUT R4, R11, R4, RZ, 0x3c, !PT ;  /* 0x000000040b047212 */ /* 0x000fe200078e3cff */
[----:B-1----:R-:W-:Y:S06]  /*a320*/  @!P0 BRA `(.L_x_218) ;  /* 0x0000000800ac8947 */ /* 0x002fec0003800000 */
.L_x_253:
[----:B------:R-:W-:Y:S01]  /*a330*/  IMAD R3, R3, 0x8, R0 ;  /* 0x0000000803037824 */ /* 0x000fe200078e0200 */
[----:B------:R-:W-:-:S07]  /*a340*/  SHF.L.U32 R0, R4, 0x1f, RZ ;  /* 0x0000001f04007819 */ /* 0x000fce00000006ff */
.L_x_219:
[----:B-1----:R1:W2:Y:S02]  /*a350*/  SYNCS.PHASECHK.TRANS64.TRYWAIT P0, [R3+URZ], R0 ;  /* 0x00000000030075a7 */ /* 0x0022a4000800017f */
[----:B--2---:R-:W-:Y:S05]  /*a360*/  @!P0 NANOSLEEP.SYNCS 0x989680 ;  /* 0x009896800000895d */ /* 0x004fea0003900000 */
[----:B------:R-:W2:Y:S02]  /*a370*/  @!P0 SYNCS.PHASECHK.TRANS64 P0, [R3+URZ], R0 ;  /* 0x00000000030085a7 */ /* 0x000ea4000800007f */
[----:B--2---:R-:W-:Y:S05]  /*a380*/  @!P0 BRA `(.L_x_219) ;  /* 0xfffffffc00f08947 */ /* 0x004fea000383ffff */
.L_x_190:
[----:B------:R-:W-:Y:S05]  /*a390*/  BSYNC B0 ;  /* 0x0000000000007941 */ /* 0x000fea0003800000 */
.L_x_189:
[----:B------:R-:W-:Y:S05]  /*a3a0*/  EXIT ;  /* 0x000000000000794d */ /* 0x000fea0003800000 */
.L_x_22:
[----:B-1----:R-:W-:-:S04]  /*a3b0*/  IMAD.U32 R13, RZ, RZ, UR6 ;  /* 0x00000006ff0d7e24 */ /* 0x002fc8000f8e00ff */
[----:B------:R1:W4:Y:S03]  /*a3c0*/  SYNCS.PHASECHK.TRANS64.TRYWAIT P0, [R13+URZ], R12 ;  /* 0x0000000c0d0075a7 */ /* 0x000326000800017f */
[----:B----4-:R-:W-:Y:S05]  /*a3d0*/  @!P0 NANOSLEEP.SYNCS 0x989680 ;  /* 0x009896800000895d */ /* 0x010fea0003900000 */
[----:B------:R-:W4:Y:S02]  /*a3e0*/  @!P0 SYNCS.PHASECHK.TRANS64 P0, [R13+URZ], R12 ;  /* 0x0000000c0d0085a7 */ /* 0x000f24000800007f */
[----:B----4-:R-:W-:Y:S05]  /*a3f0*/  @!P0 BRA `(.L_x_22) ;  /* 0xfffffffc00ec8947 */ /* 0x010fea000383ffff */
[----:B------:R-:W-:Y:S05]  /*a400*/  BRA `(.L_x_21) ;  /* 0xffffff7400c87947 */ /* 0x000fea000383ffff */
.L_x_28:
[----:B-1----:R-:W-:-:S04]  /*a410*/  IMAD.U32 R145, RZ, RZ, UR12 ;  /* 0x0000000cff917e24 */ /* 0x002fc8000f8e00ff */
[----:B------:R1:W4:Y:S03]  /*a420*/  SYNCS.PHASECHK.TRANS64.TRYWAIT P0, [R145+URZ], R140 ;  /* 0x0000008c910075a7 */ /* 0x000326000800017f */
[----:B----4-:R-:W-:Y:S05]  /*a430*/  @!P0 NANOSLEEP.SYNCS 0x989680 ;  /* 0x009896800000895d */ /* 0x010fea0003900000 */
[----:B------:R-:W4:Y:S02]  /*a440*/  @!P0 SYNCS.PHASECHK.TRANS64 P0, [R145+URZ], R140 ;  /* 0x0000008c910085a7 */ /* 0x000f24000800007f */
[----:B----4-:R-:W-:Y:S05]  /*a450*/  @!P0 BRA `(.L_x_28) ;  /* 0xfffffffc00ec8947 */ /* 0x010fea000383ffff */
[----:B------:R-:W-:Y:S05]  /*a460*/  BRA `(.L_x_27) ;  /* 0xffffff7c00f87947 */ /* 0x000fea000383ffff */
.L_x_177:
[----:B------:R-:W-:Y:S01]  /*a470*/  BSSY B1, `(.L_x_220) ;  /* 0x0000006000017945 */ /* 0x000fe20003800000 */
[----:B------:R-:W-:-:S07]  /*a480*/  IMAD.MOV.U32 R7, RZ, RZ, -0x1 ;  /* 0xffffffffff077424 */ /* 0x000fce00078e00ff */
[----:B------:R-:W-:Y:S05]  /*a490*/  WARPSYNC.COLLECTIVE R7, `(.L_x_221) ;  /* 0x00000000070c7348 */ /* 0x000fea0003c00000 */
[----:B------:R-:W-:Y:S02]  /*a4a0*/  ELECT P0, UR62, PT ;  /* 0x00000000003e782f */ /* 0x000fe40003800000 */
[----:B------:R-:W-:Y:S01]  /*a4b0*/  MOV R7, UR62 ;  /* 0x0000003e00077c02 */ /* 0x000fe20008000f00 */
[----:B------:R-:W-:Y:S10]  /*a4c0*/  ENDCOLLECTIVE ;  /* 0x000000000000791b */ /* 0x000ff40003800000 */
.L_x_221:
[----:B------:R-:W-:Y:S05]  /*a4d0*/  BSYNC B1 ;  /* 0x0000000000017941 */ /* 0x000fea0003800000 */
.L_x_220:
[----:B------:R-:W-:Y:S05]  /*a4e0*/  BRA `(.L_x_222) ;  /* 0xffffffe000e87947 */ /* 0x000fea000383ffff */
.L_x_180:
[----:B0-----:R0:W1:Y:S02]  /*a4f0*/  SYNCS.PHASECHK.TRANS64.TRYWAIT P0, [R18+URZ+0xe0], R9 ;  /* 0x0000e009120075a7 */ /* 0x001064000800017f */
[----:B-1----:R-:W-:Y:S05]  /*a500*/  @!P0 NANOSLEEP.SYNCS 0x989680 ;  /* 0x009896800000895d */ /* 0x002fea0003900000 */
[----:B------:R-:W1:Y:S02]  /*a510*/  @!P0 SYNCS.PHASECHK.TRANS64 P0, [R18+URZ+0xe0], R9 ;  /* 0x0000e009120085a7 */ /* 0x000e64000800007f */
[----:B-1----:R-:W-:Y:S05]  /*a520*/  @!P0 BRA `(.L_x_180) ;  /* 0xfffffffc00f08947 */ /* 0x002fea000383ffff */
[----:B------:R-:W-:Y:S05]  /*a530*/  BRA `(.L_x_223) ;  /* 0xffffffe400207947 */ /* 0x000fea000383ffff */
.L_x_188:
[----:B------:R-:W-:Y:S01]  /*a540*/  BSSY B0, `(.L_x_224) ;  /* 0x0000006000007945 */ /* 0x000fe20003800000 */
[----:B------:R-:W-:-:S07]  /*a550*/  IMAD.MOV.U32 R7, RZ, RZ, -0x1 ;  /* 0xffffffffff077424 */ /* 0x000fce00078e00ff */
[----:B------:R-:W-:Y:S05]  /*a560*/  WARPSYNC.COLLECTIVE R7, `(.L_x_225) ;  /* 0x00000000070c7348 */ /* 0x000fea0003c00000 */
[----:B------:R-:W-:Y:S02]  /*a570*/  ELECT P0, UR62, PT ;  /* 0x00000000003e782f */ /* 0x000fe40003800000 */
[----:B------:R-:W-:Y:S01]  /*a580*/  MOV R7, UR62 ;  /* 0x0000003e00077c02 */ /* 0x000fe20008000f00 */
[----:B------:R-:W-:Y:S10]  /*a590*/  ENDCOLLECTIVE ;  /* 0x000000000000791b */ /* 0x000ff40003800000 */
.L_x_225:
[----:B------:R-:W-:Y:S05]  /*a5a0*/  BSYNC B0 ;  /* 0x0000000000007941 */ /* 0x000fea0003800000 */
.L_x_224:
[----:B------:R-:W-:Y:S05]  /*a5b0*/  BRA `(.L_x_226) ;  /* 0xffffffec00687947 */ /* 0x000fea000383ffff */
.L_x_192:
[----:B0-----:R0:W1:Y:S02]  /*a5c0*/  SYNCS.PHASECHK.TRANS64.TRYWAIT P0, [R6+URZ], R3 ;  /* 0x00000003060075a7 */ /* 0x001064000800017f */
[----:B-1----:R-:W-:Y:S05]  /*a5d0*/  @!P0 NANOSLEEP.SYNCS 0x989680 ;  /* 0x009896800000895d */ /* 0x002fea0003900000 */
[----:B------:R-:W1:Y:S02]  /*a5e0*/  @!P0 SYNCS.PHASECHK.TRANS64 P0, [R6+URZ], R3 ;  /* 0x00000003060085a7 */ /* 0x000e64000800007f */
[----:B-1----:R-:W-:Y:S05]  /*a5f0*/  @!P0 BRA `(.L_x_192) ;  /* 0xfffffffc00f08947 */ /* 0x002fea000383ffff */
[----:B------:R-:W-:Y:S05]  /*a600*/  BRA `(.L_x_227) ;  /* 0xffffffec00a87947 */ /* 0x000fea000383ffff */
.L_x_193:
[----:B0-----:R0:W1:Y:S02]  /*a610*/  SYNCS.PHASECHK.TRANS64.TRYWAIT P0, [R7+URZ], R4 ;  /* 0x00000004070075a7 */ /* 0x001064000800017f */
[----:B-1----:R-:W-:Y:S05]  /*a620*/  @!P0 NANOSLEEP.SYNCS 0x989680 ;  /* 0x009896800000895d */ /* 0x002fea0003900000 */
[----:B------:R-:W1:Y:S02]  /*a630*/  @!P0 SYNCS.PHASECHK.TRANS64 P0, [R7+URZ], R4 ;  /* 0x00000004070085a7 */ /* 0x000e64000800007f */
[----:B-1----:R-:W-:Y:S05]  /*a640*/  @!P0 BRA `(.L_x_193) ;  /* 0xfffffffc00f08947 */ /* 0x002fea000383ffff */
[----:B------:R-:W-:Y:S05]  /*a650*/  BRA `(.L_x_228) ;  /* 0xffffffec00b87947 */ /* 0x000fea000383ffff */
.L_x_194:
[----:B0-----:R0:W1:Y:S02]  /*a660*/  SYNCS.PHASECHK.TRANS64.TRYWAIT P0, [R6+URZ], R5 ;  /* 0x00000005060075a7 */ /* 0x001064000800017f */
[----:B-1----:R-:W-:Y:S05]  /*a670*/  @!P0 NANOSLEEP.SYNCS 0x989680 ;  /* 0x009896800000895d */ /* 0x002fea0003900000 */
[----:B------:R-:W1:Y:S02]  /*a680*/  @!P0 SYNCS.PHASECHK.TRANS64 P0, [R6+URZ], R5 ;  /* 0x00000005060085a7 */ /* 0x000e64000800007f */
[----:B-1----:R-:W-:Y:S05]  /*a690*/  @!P0 BRA `(.L_x_194) ;  /* 0xfffffffc00f08947 */ /* 0x002fea000383ffff */
[----:B------:R-:W-:Y:S05]  /*a6a0*/  BRA `(.L_x_229) ;  /* 0xffffffec00c87947 */ /* 0x000fea000383ffff */
.L_x_195:
[----:B0-----:R0:W1:Y:S02]  /*a6b0*/  SYNCS.PHASECHK.TRANS64.TRYWAIT P0, [R9+URZ], R4 ;  /* 0x00000004090075a7 */ /* 0x001064000800017f */
[----:B-1----:R-:W-:Y:S05]  /*a6c0*/  @!P0 NANOSLEEP.SYNCS 0x989680 ;  /* 0x009896800000895d */ /* 0x002fea0003900000 */
[----:B------:R-:W1:Y:S02]  /*a6d0*/  @!P0 SYNCS.PHASECHK.TRANS64 P0, [R9+URZ], R4 ;  /* 0x00000004090085a7 */ /* 0x000e64000800007f */
[----:B-1----:R-:W-:Y:S05]  /*a6e0*/  @!P0 BRA `(.L_x_195) ;  /* 0xfffffffc00f08947 */ /* 0x002fea000383ffff */
[----:B------:R-:W-:Y:S05]  /*a6f0*/  BRA `(.L_x_230) ;  /* 0xffffffec00d87947 */ /* 0x000fea000383ffff */
.L_x_196:
[----:B0-----:R0:W1:Y:S02]  /*a700*/  SYNCS.PHASECHK.TRANS64.TRYWAIT P0, [R6+URZ], R5 ;  /* 0x00000005060075a7 */ /* 0x001064000800017f */
[----:B-1----:R-:W-:Y:S05]  /*a710*/  @!P0 NANOSLEEP.SYNCS 0x989680 ;  /* 0x009896800000895d */ /* 0x002fea0003900000 */
[----:B------:R-:W1:Y:S02]  /*a720*/  @!P0 SYNCS.PHASECHK.TRANS64 P0, [R6+URZ], R5 ;  /* 0x00000005060085a7 */ /* 0x000e64000800007f */
[----:B-1----:R-:W-:Y:S05]  /*a730*/  @!P0 BRA `(.L_x_196) ;  /* 0xfffffffc00f08947 */ /* 0x002fea000383ffff */
[----:B------:R-:W-:Y:S05]  /*a740*/  BRA `(.L_x_231) ;  /* 0xffffffec00e87947 */ /* 0x000fea000383ffff */
.L_x_197:
[----:B0-----:R0:W1:Y:S02]  /*a750*/  SYNCS.PHASECHK.TRANS64.TRYWAIT P0, [R9+URZ], R4 ;  /* 0x00000004090075a7 */ /* 0x001064000800017f */
[----:B-1----:R-:W-:Y:S05]  /*a760*/  @!P0 NANOSLEEP.SYNCS 0x989680 ;  /* 0x009896800000895d */ /* 0x002fea0003900000 */
[----:B------:R-:W1:Y:S02]  /*a770*/  @!P0 SYNCS.PHASECHK.TRANS64 P0, [R9+URZ], R4 ;  /* 0x00000004090085a7 */ /* 0x000e64000800007f */
[----:B-1----:R-:W-:Y:S05]  /*a780*/  @!P0 BRA `(.L_x_197) ;  /* 0xfffffffc00f08947 */ /* 0x002fea000383ffff */
[----:B------:R-:W-:Y:S05]  /*a790*/  BRA `(.L_x_232) ;  /* 0xffffffec00f87947 */ /* 0x000fea000383ffff */
.L_x_198:
[----:B0-----:R0:W1:Y:S02]  /*a7a0*/  SYNCS.PHASECHK.TRANS64.TRYWAIT P0, [R6+URZ], R5 ;  /* 0x00000005060075a7 */ /* 0x001064000800017f */
[----:B-1----:R-:W-:Y:S05]  /*a7b0*/  @!P0 NANOSLEEP.SYNCS 0x989680 ;  /* 0x009896800000895d */ /* 0x002fea0003900000 */
[----:B------:R-:W1:Y:S02]  /*a7c0*/  @!P0 SYNCS.PHASECHK.TRANS64 P0, [R6+URZ], R5 ;  /* 0x00000005060085a7 */ /* 0x000e64000800007f */
[----:B-1----:R-:W-:Y:S05]  /*a7d0*/  @!P0 BRA `(.L_x_198) ;  /* 0xfffffffc00f08947 */ /* 0x002fea000383ffff */
[----:B------:R-:W-:Y:S05]  /*a7e0*/  BRA `(.L_x_233) ;  /* 0xfffffff000087947 */ /* 0x000fea000383ffff */
.L_x_199:
[----:B0-----:R0:W1:Y:S02]  /*a7f0*/  SYNCS.PHASECHK.TRANS64.TRYWAIT P0, [R9+URZ], R4 ;  /* 0x00000004090075a7 */ /* 0x001064000800017f */
[----:B-1----:R-:W-:Y:S05]  /*a800*/  @!P0 NANOSLEEP.SYNCS 0x989680 ;  /* 0x009896800000895d */ /* 0x002fea0003900000 */
[----:B------:R-:W1:Y:S02]  /*a810*/  @!P0 SYNCS.PHASECHK.TRANS64 P0, [R9+URZ], R4 ;  /* 0x00000004090085a7 */ /* 0x000e64000800007f */
[----:B-1----:R-:W-:Y:S05]  /*a820*/  @!P0 BRA `(.L_x_199) ;  /* 0xfffffffc00f08947 */ /* 0x002fea000383ffff */
[----:B------:R-:W-:Y:S05]  /*a830*/  BRA `(.L_x_234) ;  /* 0xfffffff000187947 */ /* 0x000fea000383ffff */
.L_x_200:
[----:B0-----:R0:W1:Y:S02]  /*a840*/  SYNCS.PHASECHK.TRANS64.TRYWAIT P0, [R6+URZ], R5 ;  /* 0x00000005060075a7 */ /* 0x001064000800017f */
[----:B-1----:R-:W-:Y:S05]  /*a850*/  @!P0 NANOSLEEP.SYNCS 0x989680 ;  /* 0x009896800000895d */ /* 0x002fea0003900000 */
[----:B------:R-:W1:Y:S02]  /*a860*/  @!P0 SYNCS.PHASECHK.TRANS64 P0, [R6+URZ], R5 ;  /* 0x00000005060085a7 */ /* 0x000e64000800007f */
[----:B-1----:R-:W-:Y:S05]  /*a870*/  @!P0 BRA `(.L_x_200) ;  /* 0xfffffffc00f08947 */ /* 0x002fea000383ffff */
[----:B------:R-:W-:Y:S05]  /*a880*/  BRA `(.L_x_235) ;  /* 0xfffffff000287947 */ /* 0x000fea000383ffff */
.L_x_201:
[----:B0-----:R0:W1:Y:S02]  /*a890*/  SYNCS.PHASECHK.TRANS64.TRYWAIT P0, [R9+URZ], R4 ;  /* 0x00000004090075a7 */ /* 0x001064000800017f */
[----:B-1----:R-:W-:Y:S05]  /*a8a0*/  @!P0 NANOSLEEP.SYNCS 0x989680 ;  /* 0x009896800000895d */ /* 0x002fea0003900000 */
[----:B------:R-:W1:Y:S02]  /*a8b0*/  @!P0 SYNCS.PHASECHK.TRANS64 P0, [R9+URZ], R4 ;  /* 0x00000004090085a7 */ /* 0x000e64000800007f */
[----:B-1----:R-:W-:Y:S05]  /*a8c0*/  @!P0 BRA `(.L_x_201) ;  /* 0xfffffffc00f08947 */ /* 0x002fea000383ffff */
[----:B------:R-:W-:Y:S05]  /*a8d0*/  BRA `(.L_x_236) ;  /* 0xfffffff000387947 */ /* 0x000fea000383ffff */
.L_x_202:
[----:B0-----:R0:W1:Y:S02]  /*a8e0*/  SYNCS.PHASECHK.TRANS64.TRYWAIT P0, [R6+URZ], R5 ;  /* 0x00000005060075a7 */ /* 0x001064000800017f */
[----:B-1----:R-:W-:Y:S05]  /*a8f0*/  @!P0 NANOSLEEP.SYNCS 0x989680 ;  /* 0x009896800000895d */ /* 0x002fea0003900000 */
[----:B------:R-:W1:Y:S02]  /*a900*/  @!P0 SYNCS.PHASECHK.TRANS64 P0, [R6+URZ], R5 ;  /* 0x00000005060085a7 */ /* 0x000e64000800007f */
[----:B-1----:R-:W-:Y:S05]  /*a910*/  @!P0 BRA `(.L_x_202) ;  /* 0xfffffffc00f08947 */ /* 0x002fea000383ffff */
[----:B------:R-:W-:Y:S05]  /*a920*/  BRA `(.L_x_237) ;  /* 0xfffffff000487947 */ /* 0x000fea000383ffff */
.L_x_203:
[----:B0-----:R0:W1:Y:S02]  /*a930*/  SYNCS.PHASECHK.TRANS64.TRYWAIT P0, [R9+URZ], R4 ;  /* 0x00000004090075a7 */ /* 0x001064000800017f */
[----:B-1----:R-:W-:Y:S05]  /*a940*/  @!P0 NANOSLEEP.SYNCS 0x989680 ;  /* 0x009896800000895d */ /* 0x002fea0003900000 */
[----:B------:R-:W1:Y:S02]  /*a950*/  @!P0 SYNCS.PHASECHK.TRANS64 P0, [R9+URZ], R4 ;  /* 0x00000004090085a7 */ /* 0x000e64000800007f */
[----:B-1----:R-:W-:Y:S05]  /*a960*/  @!P0 BRA `(.L_x_203) ;  /* 0xfffffffc00f08947 */ /* 0x002fea000383ffff */
[----:B------:R-:W-:Y:S05]  /*a970*/  BRA `(.L_x_238) ;  /* 0xfffffff000587947 */ /* 0x000fea000383ffff */
.L_x_204:
[----:B0-----:R0:W1:Y:S02]  /*a980*/  SYNCS.PHASECHK.TRANS64.TRYWAIT P0, [R6+URZ], R5 ;  /* 0x00000005060075a7 */ /* 0x001064000800017f */
[----:B-1----:R-:W-:Y:S05]  /*a990*/  @!P0 NANOSLEEP.SYNCS 0x989680 ;  /* 0x009896800000895d */ /* 0x002fea0003900000 */
[----:B------:R-:W1:Y:S02]  /*a9a0*/  @!P0 SYNCS.PHASECHK.TRANS64 P0, [R6+URZ], R5 ;  /* 0x00000005060085a7 */ /* 0x000e64000800007f */
[----:B-1----:R-:W-:Y:S05]  /*a9b0*/  @!P0 BRA `(.L_x_204) ;  /* 0xfffffffc00f08947 */ /* 0x002fea000383ffff */
[----:B------:R-:W-:Y:S05]  /*a9c0*/  BRA `(.L_x_239) ;  /* 0xfffffff000687947 */ /* 0x000fea000383ffff */
.L_x_205:
[----:B0-----:R0:W1:Y:S02]  /*a9d0*/  SYNCS.PHASECHK.TRANS64.TRYWAIT P0, [R9+URZ], R4 ;  /* 0x00000004090075a7 */ /* 0x001064000800017f */
[----:B-1----:R-:W-:Y:S05]  /*a9e0*/  @!P0 NANOSLEEP.SYNCS 0x989680 ;  /* 0x009896800000895d */ /* 0x002fea0003900000 */
[----:B------:R-:W1:Y:S02]  /*a9f0*/  @!P0 SYNCS.PHASECHK.TRANS64 P0, [R9+URZ], R4 ;  /* 0x00000004090085a7 */ /* 0x000e64000800007f */
[----:B-1----:R-:W-:Y:S05]  /*aa00*/  @!P0 BRA `(.L_x_205) ;  /* 0xfffffffc00f08947 */ /* 0x002fea000383ffff */
[----:B------:R-:W-:Y:S05]  /*aa10*/  BRA `(.L_x_240) ;  /* 0xfffffff000787947 */ /* 0x000fea000383ffff */
.L_x_206:
[----:B0-----:R0:W1:Y:S02]  /*aa20*/  SYNCS.PHASECHK.TRANS64.TRYWAIT P0, [R6+URZ], R5 ;  /* 0x00000005060075a7 */ /* 0x001064000800017f */
[----:B-1----:R-:W-:Y:S05]  /*aa30*/  @!P0 NANOSLEEP.SYNCS 0x989680 ;  /* 0x009896800000895d */ /* 0x002fea0003900000 */
[----:B------:R-:W1:Y:S02]  /*aa40*/  @!P0 SYNCS.PHASECHK.TRANS64 P0, [R6+URZ], R5 ;  /* 0x00000005060085a7 */ /* 0x000e64000800007f */
[----:B-1----:R-:W-:Y:S05]  /*aa50*/  @!P0 BRA `(.L_x_206) ;  /* 0xfffffffc00f08947 */ /* 0x002fea000383ffff */
[----:B------:R-:W-:Y:S05]  /*aa60*/  BRA `(.L_x_241) ;  /* 0xfffffff000887947 */ /* 0x000fea000383ffff */
.L_x_207:
[----:B0-----:R0:W1:Y:S02]  /*aa70*/  SYNCS.PHASECHK.TRANS64.TRYWAIT P0, [R9+URZ], R4 ;  /* 0x00000004090075a7 */ /* 0x001064000800017f */
[----:B-1----:R-:W-:Y:S05]  /*aa80*/  @!P0 NANOSLEEP.SYNCS 0x989680 ;  /* 0x009896800000895d */ /* 0x002fea0003900000 */
[----:B------:R-:W1:Y:S02]  /*aa90*/  @!P0 SYNCS.PHASECHK.TRANS64 P0, [R9+URZ], R4 ;  /* 0x00000004090085a7 */ /* 0x000e64000800007f */
[----:B-1----:R-:W-:Y:S05]  /*aaa0*/  @!P0 BRA `(.L_x_207) ;  /* 0xfffffffc00f08947 */ /* 0x002fea000383ffff */
[----:B------:R-:W-:Y:S05]  /*aab0*/  BRA `(.L_x_242) ;  /* 0xfffffff000987947 */ /* 0x000fea000383ffff */
.L_x_208:
[----:B0-----:R0:W1:Y:S02]  /*aac0*/  SYNCS.PHASECHK.TRANS64.TRYWAIT P0, [R6+URZ], R5 ;  /* 0x00000005060075a7 */ /* 0x001064000800017f */
[----:B-1----:R-:W-:Y:S05]  /*aad0*/  @!P0 NANOSLEEP.SYNCS 0x989680 ;  /* 0x009896800000895d */ /* 0x002fea0003900000 */
[----:B------:R-:W1:Y:S02]  /*aae0*/  @!P0 SYNCS.PHASECHK.TRANS64 P0, [R6+URZ], R5 ;  /* 0x00000005060085a7 */ /* 0x000e64000800007f */
[----:B-1----:R-:W-:Y:S05]  /*aaf0*/  @!P0 BRA `(.L_x_208) ;  /* 0xfffffffc00f08947 */ /* 0x002fea000383ffff */
[----:B------:R-:W-:Y:S05]  /*ab00*/  BRA `(.L_x_243) ;  /* 0xfffffff000a87947 */ /* 0x000fea000383ffff */
.L_x_209:
[----:B0-----:R0:W1:Y:S02]  /*ab10*/  SYNCS.PHASECHK.TRANS64.TRYWAIT P0, [R9+URZ], R4 ;  /* 0x00000004090075a7 */ /* 0x001064000800017f */
[----:B-1----:R-:W-:Y:S05]  /*ab20*/  @!P0 NANOSLEEP.SYNCS 0x989680 ;  /* 0x009896800000895d */ /* 0x002fea0003900000 */
[----:B------:R-:W1:Y:S02]  /*ab30*/  @!P0 SYNCS.PHASECHK.TRANS64 P0, [R9+URZ], R4 ;  /* 0x00000004090085a7 */ /* 0x000e64000800007f */
[----:B-1----:R-:W-:Y:S05]  /*ab40*/  @!P0 BRA `(.L_x_209) ;  /* 0xfffffffc00f08947 */ /* 0x002fea000383ffff */
[----:B------:R-:W-:Y:S05]  /*ab50*/  BRA `(.L_x_244) ;  /* 0xfffffff000b87947 */ /* 0x000fea000383ffff */
.L_x_210:
[----:B0-----:R0:W1:Y:S02]  /*ab60*/  SYNCS.PHASECHK.TRANS64.TRYWAIT P0, [R6+URZ], R5 ;  /* 0x00000005060075a7 */ /* 0x001064000800017f */
[----:B-1----:R-:W-:Y:S05]  /*ab70*/  @!P0 NANOSLEEP.SYNCS 0x989680 ;  /* 0x009896800000895d */ /* 0x002fea0003900000 */
[----:B------:R-:W1:Y:S02]  /*ab80*/  @!P0 SYNCS.PHASECHK.TRANS64 P0, [R6+URZ], R5 ;  /* 0x00000005060085a7 */ /* 0x000e64000800007f */
[----:B-1----:R-:W-:Y:S05]  /*ab90*/  @!P0 BRA `(.L_x_210) ;  /* 0xfffffffc00f08947 */ /* 0x002fea000383ffff */
[----:B------:R-:W-:Y:S05]  /*aba0*/  BRA `(.L_x_245) ;  /* 0xfffffff000c87947 */ /* 0x000fea000383ffff */
.L_x_211:
[----:B0-----:R0:W1:Y:S02]  /*abb0*/  SYNCS.PHASECHK.TRANS64.TRYWAIT P0, [R9+URZ], R4 ;  /* 0x00000004090075a7 */ /* 0x001064000800017f */
[----:B-1----:R-:W-:Y:S05]  /*abc0*/  @!P0 NANOSLEEP.SYNCS 0x989680 ;  /* 0x009896800000895d */ /* 0x002fea0003900000 */
[----:B------:R-:W1:Y:S02]  /*abd0*/  @!P0 SYNCS.PHASECHK.TRANS64 P0, [R9+URZ], R4 ;  /* 0x00000004090085a7 */ /* 0x000e64000800007f */
[----:B-1----:R-:W-:Y:S05]  /*abe0*/  @!P0 BRA `(.L_x_211) ;  /* 0xfffffffc00f08947 */ /* 0x002fea000383ffff */
[----:B------:R-:W-:Y:S05]  /*abf0*/  BRA `(.L_x_246) ;  /* 0xfffffff000d87947 */ /* 0x000fea000383ffff */
.L_x_212:
[----:B0-----:R0:W1:Y:S02]  /*ac00*/  SYNCS.PHASECHK.TRANS64.TRYWAIT P0, [R6+URZ], R5 ;  /* 0x00000005060075a7 */ /* 0x001064000800017f */
[----:B-1----:R-:W-:Y:S05]  /*ac10*/  @!P0 NANOSLEEP.SYNCS 0x989680 ;  /* 0x009896800000895d */ /* 0x002fea0003900000 */
[----:B------:R-:W1:Y:S02]  /*ac20*/  @!P0 SYNCS.PHASECHK.TRANS64 P0, [R6+URZ], R5 ;  /* 0x00000005060085a7 */ /* 0x000e64000800007f */
[----:B-1----:R-:W-:Y:S05]  /*ac30*/  @!P0 BRA `(.L_x_212) ;  /* 0xfffffffc00f08947 */ /* 0x002fea000383ffff */
[----:B------:R-:W-:Y:S05]  /*ac40*/  BRA `(.L_x_247) ;  /* 0xfffffff000e87947 */ /* 0x000fea000383ffff */
.L_x_213:
[----:B0-----:R0:W1:Y:S02]  /*ac50*/  SYNCS.PHASECHK.TRANS64.TRYWAIT P0, [R9+URZ], R4 ;  /* 0x00000004090075a7 */ /* 0x001064000800017f */
[----:B-1----:R-:W-:Y:S05]  /*ac60*/  @!P0 NANOSLEEP.SYNCS 0x989680 ;  /* 0x009896800000895d */ /* 0x002fea0003900000 */
[----:B------:R-:W1:Y:S02]  /*ac70*/  @!P0 SYNCS.PHASECHK.TRANS64 P0, [R9+URZ], R4 ;  /* 0x00000004090085a7 */ /* 0x000e64000800007f */
[----:B-1----:R-:W-:Y:S05]  /*ac80*/  @!P0 BRA `(.L_x_213) ;  /* 0xfffffffc00f08947 */ /* 0x002fea000383ffff */
[----:B------:R-:W-:Y:S05]  /*ac90*/  BRA `(.L_x_248) ;  /* 0xfffffff000f87947 */ /* 0x000fea000383ffff */
.L_x_214:
[----:B0-----:R0:W1:Y:S02]  /*aca0*/  SYNCS.PHASECHK.TRANS64.TRYWAIT P0, [R6+URZ], R5 ;  /* 0x00000005060075a7 */ /* 0x001064000800017f */
[----:B-1----:R-:W-:Y:S05]  /*acb0*/  @!P0 NANOSLEEP.SYNCS 0x989680 ;  /* 0x009896800000895d */ /* 0x002fea0003900000 */
[----:B------:R-:W1:Y:S02]  /*acc0*/  @!P0 SYNCS.PHASECHK.TRANS64 P0, [R6+URZ], R5 ;  /* 0x00000005060085a7 */ /* 0x000e64000800007f */
[----:B-1----:R-:W-:Y:S05]  /*acd0*/  @!P0 BRA `(.L_x_214) ;  /* 0xfffffffc00f08947 */ /* 0x002fea000383ffff */
[----:B------:R-:W-:Y:S05]  /*ace0*/  BRA `(.L_x_249) ;  /* 0xfffffff400087947 */ /* 0x000fea000383ffff */
.L_x_215:
[----:B0-----:R0:W1:Y:S02]  /*acf0*/  SYNCS.PHASECHK.TRANS64.TRYWAIT P0, [R9+URZ], R4 ;  /* 0x00000004090075a7 */ /* 0x001064000800017f */
[----:B-1----:R-:W-:Y:S05]  /*ad00*/  @!P0 NANOSLEEP.SYNCS 0x989680 ;  /* 0x009896800000895d */ /* 0x002fea0003900000 */
[----:B------:R-:W1:Y:S02]  /*ad10*/  @!P0 SYNCS.PHASECHK.TRANS64 P0, [R9+URZ], R4 ;  /* 0x00000004090085a7 */ /* 0x000e64000800007f */
[----:B-1----:R-:W-:Y:S05]  /*ad20*/  @!P0 BRA `(.L_x_215) ;  /* 0xfffffffc00f08947 */ /* 0x002fea000383ffff */
[----:B------:R-:W-:Y:S05]  /*ad30*/  BRA `(.L_x_250) ;  /* 0xfffffff400187947 */ /* 0x000fea000383ffff */
.L_x_216:
[----:B0-----:R0:W1:Y:S02]  /*ad40*/  SYNCS.PHASECHK.TRANS64.TRYWAIT P0, [R6+URZ], R5 ;  /* 0x00000005060075a7 */ /* 0x001064000800017f */
[----:B-1----:R-:W-:Y:S05]  /*ad50*/  @!P0 NANOSLEEP.SYNCS 0x989680 ;  /* 0x009896800000895d */ /* 0x002fea0003900000 */
[----:B------:R-:W1:Y:S02]  /*ad60*/  @!P0 SYNCS.PHASECHK.TRANS64 P0, [R6+URZ], R5 ;  /* 0x00000005060085a7 */ /* 0x000e64000800007f */
[----:B-1----:R-:W-:Y:S05]  /*ad70*/  @!P0 BRA `(.L_x_216) ;  /* 0xfffffffc00f08947 */ /* 0x002fea000383ffff */
[----:B------:R-:W-:Y:S05]  /*ad80*/  BRA `(.L_x_251) ;  /* 0xfffffff400287947 */ /* 0x000fea000383ffff */
.L_x_217:
[----:B0-----:R0:W1:Y:S02]  /*ad90*/  SYNCS.PHASECHK.TRANS64.TRYWAIT P0, [R9+URZ], R4 ;  /* 0x00000004090075a7 */ /* 0x001064000800017f */
[----:B-1----:R-:W-:Y:S05]  /*ada0*/  @!P0 NANOSLEEP.SYNCS 0x989680 ;  /* 0x009896800000895d */ /* 0x002fea0003900000 */
[----:B------:R-:W1:Y:S02]  /*adb0*/  @!P0 SYNCS.PHASECHK.TRANS64 P0, [R9+URZ], R4 ;  /* 0x00000004090085a7 */ /* 0x000e64000800007f */
[----:B-1----:R-:W-:Y:S05]  /*adc0*/  @!P0 BRA `(.L_x_217) ;  /* 0xfffffffc00f08947 */ /* 0x002fea000383ffff */
[----:B------:R-:W-:Y:S05]  /*add0*/  BRA `(.L_x_252) ;  /* 0xfffffff400387947 */ /* 0x000fea000383ffff */
.L_x_218:
[----:B0-----:R0:W1:Y:S02]  /*ade0*/  SYNCS.PHASECHK.TRANS64.TRYWAIT P0, [R6+URZ], R5 ;  /* 0x00000005060075a7 */ /* 0x001064000800017f */
[----:B-1----:R-:W-:Y:S05]  /*adf0*/  @!P0 NANOSLEEP.SYNCS 0x989680 ;  /* 0x009896800000895d */ /* 0x002fea0003900000 */
[----:B------:R-:W1:Y:S02]  /*ae00*/  @!P0 SYNCS.PHASECHK.TRANS64 P0, [R6+URZ], R5 ;  /* 0x00000005060085a7 */ /* 0x000e64000800007f */
[----:B-1----:R-:W-:Y:S05]  /*ae10*/  @!P0 BRA `(.L_x_218) ;  /* 0xfffffffc00f08947 */ /* 0x002fea000383ffff */
[----:B------:R-:W-:Y:S05]  /*ae20*/  BRA `(.L_x_253) ;  /* 0xfffffff400407947 */ /* 0x000fea000383ffff */
.L_x_254:
[----:B------:R-:W-:-:S00]  /*ae30*/  BRA `(.L_x_254) ;  /* 0xfffffffc00fc7947 */ /* 0x000fc0000383ffff */
[----:B------:R-:W-:-:S00]  /*ae40*/  NOP ;  /* 0x0000000000007918 */ /* 0x000fc00000000000 */
        /* <DEDUP_REMOVED lines=11> */
.L_x_255:


//--------------------- .nv.shared._ZN7cutlass13device_kernelINS_4gemm6kernel13GemmUniversalIN4cute5tupleIJiiiiEEENS1_10collective13CollectiveMmaINS1_37MainloopSm90TmaGmmaWarpSpecializedFP8ILi28ENS5_IJNS4_1CILi2EEENSA_ILi1EEESC_EEENS1_35KernelTmaWarpSpecializedCooperativeEEENS5_IJNSA_ILi128EEESG_NSA_ILi32EEEEEENS_12float_e4m3_tENS5_IJlSC_lEEESJ_SK_NS4_8TiledMMAINS4_8MMA_AtomIJNS4_4SM904GMMA31MMA_64x128x32_F32E4M3E4M3_SS_TNILNSO_7ScaleInE1ELSQ_1EEEEEENS4_6LayoutISD_NS5_IJSC_NSA_ILi0EEESU_EEEEENS5_IJNS4_10UnderscoreESX_SX_EEEEENS4_13SM90_TMA_LOADENS4_14ComposedLayoutINS4_7SwizzleILi1ELi4ELi3EEENS4_18smem_ptr_flag_bitsILi8EEENST_INS5_IJNSA_ILi8EEESH_EEENS5_IJSH_SC_EEEEEEEvNS4_8identityENS4_23SM90_TMA_LOAD_MULTICASTES1A_vS1B_EENS_8epilogue10collective6detail29Sm90TmaWarpSpecializedAdapterINS1F_15DefaultEpilogueISJ_SK_SK_NS1E_6thread17LinearCombinationISJ_Li1EffLNS1J_9ScaleType4KindE0ELNS_15FloatRoundStyleE2ESJ_EENS1_15EpilogueDefaultEEEEEvvEEEEvNT_6ParamsE --------------------------
	.section	.nv.shared._ZN7cutlass13device_kernelINS_4gemm6kernel13GemmUniversalIN4cute5tupleIJiiiiEEENS1_10collective13CollectiveMmaINS1_37MainloopSm90TmaGmmaWarpSpecializedFP8ILi28ENS5_IJNS4_1CILi2EEENSA_ILi1EEESC_EEENS1_35KernelTmaWarpSpecializedCooperativeEEENS5_IJNSA_ILi128EEESG_NSA_ILi32EEEEEENS_12float_e4m3_tENS5_IJlSC_lEEESJ_SK_NS4_8TiledMMAINS4_8MMA_AtomIJNS4_4SM904GMMA31MMA_64x128x32_F32E4M3E4M3_SS_TNILNSO_7ScaleInE1ELSQ_1EEEEEENS4_6LayoutISD_NS5_IJSC_NSA_ILi0EEESU_EEEEENS5_IJNS4_10UnderscoreESX_SX_EEEEENS4_13SM90_TMA_LOADENS4_14ComposedLayoutINS4_7SwizzleILi1ELi4ELi3EEENS4_18smem_ptr_flag_bitsILi8EEENST_INS5_IJNSA_ILi8EEESH_EEENS5_IJSH_SC_EEEEEEEvNS4_8identityENS4_23SM90_TMA_LOAD_MULTICASTES1A_vS1B_EENS_8epilogue10collective6detail29Sm90TmaWarpSpecializedAdapterINS1F_15DefaultEpilogueISJ_SK_SK_NS1E_6thread17LinearCombinationISJ_Li1EffLNS1J_9ScaleType4KindE0ELNS_15FloatRoundStyleE2ESJ_EENS1_15EpilogueDefaultEEEEEvvEEEEvNT_6ParamsE,"aw",@nobits
	.sectionflags	@""
	.align	16
	.zero		1024


//--------------------- .nv.shared.reserved.0     --------------------------
	.section	.nv.shared.reserved.0,"aw",@nobits
	.weak		__nv_reservedSMEM_offset_0_alias
	.size		__nv_reservedSMEM_offset_0_alias, 0, 0
	.other		__nv_reservedSMEM_offset_0_alias,@"STO_CUDA_RESERVED_SHARED STV_DEFAULT"
__nv_reservedSMEM_offset_0_alias:
	.zero		0


//--------------------- .nv.global                --------------------------
	.section	.nv.global,"aw",@nobits
.nv.global:
	.type		_ZN39_INTERNAL_3bdd5659_4_k_cu_705e9550_51514cute1_E,@object
	.size		_ZN39_INTERNAL_3bdd5659_4_k_cu_705e9550_51514cute1_E,(_ZN39_INTERNAL_3bdd5659_4_k_cu_705e9550_51514cuda3std3__45__cpo6cbeginE - _ZN39_INTERNAL_3bdd5659_4_k_cu_705e9550_51514cute1_E)
_ZN39_INTERNAL_3bdd5659_4_k_cu_705e9550_51514cute1_E:
	.zero		1
	.type		_ZN39_INTERNAL_3bdd5659_4_k_cu_705e9550_51514cuda3std3__45__cpo6cbeginE,@object
	.size		_ZN39_INTERNAL_3bdd5659_4_k_cu_705e9550_51514cuda3std3__45__cpo6cbeginE,(_ZN39_INTERNAL_3bdd5659_4_k_cu_705e9550_51514cuda3std3__48in_placeE - _ZN39_INTERNAL_3bdd5659_4_k_cu_705e9550_51514cuda3std3__45__cpo6cbeginE)
_ZN39_INTERNAL_3bdd5659_4_k_cu_705e9550_51514cuda3std3__45__cpo6cbeginE:
	.zero		1
	.type		_ZN39_INTERNAL_3bdd5659_4_k_cu_705e9550_51514cuda3std3__48in_placeE,@object
	.size		_ZN39_INTERNAL_3bdd5659_4_k_cu_705e9550_51514cuda3std3__48in_placeE,(_ZN39_INTERNAL_3bdd5659_4_k_cu_705e9550_51514cuda3std6ranges3__45__cpo9iter_moveE - _ZN39_INTERNAL_3bdd5659_4_k_cu_705e9550_51514cuda3std3__48in_placeE)
_ZN39_INTERNAL_3bdd5659_4_k_cu_705e9550_51514cuda3std3__48in_placeE:
	.zero		1
	.type		_ZN39_INTERNAL_3bdd5659_4_k_cu_705e9550_51514cuda3std6ranges3__45__cpo9iter_moveE,@object
	.size		_ZN39_INTERNAL_3bdd5659_4_k_cu_705e9550_51514cuda3std6ranges3__45__cpo9iter_moveE,(_ZN39_INTERNAL_3bdd5659_4_k_cu_705e9550_51514cuda3std3__45__cpo5beginE - _ZN39_INTERNAL_3bdd5659_4_k_cu_705e9550_51514cuda3std6ranges3__45__cpo9iter_moveE)
_ZN39_INTERNAL_3bdd5659_4_k_cu_705e9550_51514cuda3std6ranges3__45__cpo9iter_moveE:
	.zero		1
	.type		_ZN39_INTERNAL_3bdd5659_4_k_cu_705e9550_51514cuda3std3__45__cpo5beginE,@object
	.size		_ZN39_INTERNAL_3bdd5659_4_k_cu_705e9550_51514cuda3std3__45__cpo5beginE,(_ZN39_INTERNAL_3bdd5659_4_k_cu_705e9550_51514cuda3std3__441_GLOBAL__N__3bdd5659_4_k_cu_705e9550_51516ignoreE - _ZN39_INTERNAL_3bdd5659_4_k_cu_705e9550_51514cuda3std3__45__cpo5beginE)
_ZN39_INTERNAL_3bdd5659_4_k_cu_705e9550_51514cuda3std3__45__cpo5beginE:
	.zero		1
	.type		_ZN39_INTERNAL_3bdd5659_4_k_cu_705e9550_51514cuda3std3__441_GLOBAL__N__3bdd5659_4_k_cu_705e9550_51516ignoreE,@object
	.size		_ZN39_INTERNAL_3bdd5659_4_k_cu_705e9550_51514cuda3std3__441_GLOBAL__N__3bdd5659_4_k_cu_705e9550_51516ignoreE,(_ZN39_INTERNAL_3bdd5659_4_k_cu_705e9550_51514cute7productE - _ZN39_INTERNAL_3bdd5659_4_k_cu_705e9550_51514cuda3std3__441_GLOBAL__N__3bdd5659_4_k_cu_705e9550_51516ignoreE)
_ZN39_INTERNAL_3bdd5659_4_k_cu_705e9550_51514cuda3std3__441_GLOBAL__N__3bdd5659_4_k_cu_705e9550_51516ignoreE:
	.zero		1
	.type		_ZN39_INTERNAL_3bdd5659_4_k_cu_705e9550_51514cute7productE,@object
	.size		_ZN39_INTERNAL_3bdd5659_4_k_cu_705e9550_51514cute7productE,(_ZN39_INTERNAL_3bdd5659_4_k_cu_705e9550_51514cuda3std3__45__cpo3endE - _ZN39_INTERNAL_3bdd5659_4_k_cu_705e9550_51514cute7productE)
_ZN39_INTERNAL_3bdd5659_4_k_cu_705e9550_51514cute7productE:
	.zero		1
	.type		_ZN39_INTERNAL_3bdd5659_4_k_cu_705e9550_51514cuda3std3__45__cpo3endE,@object
	.size		_ZN39_INTERNAL_3bdd5659_4_k_cu_705e9550_51514cuda3std3__45__cpo3endE,(_ZN39_INTERNAL_3bdd5659_4_k_cu_705e9550_51514cuda3std3__419piecewise_constructE - _ZN39_INTERNAL_3bdd5659_4_k_cu_705e9550_51514cuda3std3__45__cpo3endE)
_ZN39_INTERNAL_3bdd5659_4_k_cu_705e9550_51514cuda3std3__45__cpo3endE:
	.zero		1
	.type		_ZN39_INTERNAL_3bdd5659_4_k_cu_705e9550_51514cuda3std3__419piecewise_constructE,@object
	.size		_ZN39_INTERNAL_3bdd5659_4_k_cu_705e9550_51514cuda3std3__419piecewise_constructE,(_ZN39_INTERNAL_3bdd5659_4_k_cu_705e9550_51514cuda3std3__45__cpo4cendE - _ZN39_INTERNAL_3bdd5659_4_k_cu_705e9550_51514cuda3std3__419piecewise_constructE)
_ZN39_INTERNAL_3bdd5659_4_k_cu_705e9550_51514cuda3std3__419piecewise_constructE:
	.zero		1
	.type		_ZN39_INTERNAL_3bdd5659_4_k_cu_705e9550_51514cuda3std3__45__cpo4cendE,@object
	.size		_ZN39_INTERNAL_3bdd5659_4_k_cu_705e9550_51514cuda3std3__45__cpo4cendE,(_ZN39_INTERNAL_3bdd5659_4_k_cu_705e9550_51514cuda3std6ranges3__45__cpo4swapE - _ZN39_INTERNAL_3bdd5659_4_k_cu_705e9550_51514cuda3std3__45__cpo4cendE)
_ZN39_INTERNAL_3bdd5659_4_k_cu_705e9550_51514cuda3std3__45__cpo4cendE:
	.zero		1
	.type		_ZN39_INTERNAL_3bdd5659_4_k_cu_705e9550_51514cuda3std6ranges3__45__cpo4swapE,@object
	.size		_ZN39_INTERNAL_3bdd5659_4_k_cu_705e9550_51514cuda3std6ranges3__45__cpo4swapE,(.L_7 - _ZN39_INTERNAL_3bdd5659_4_k_cu_705e9550_51514cuda3std6ranges3__45__cpo4swapE)
_ZN39_INTERNAL_3bdd5659_4_k_cu_705e9550_51514cuda3std6ranges3__45__cpo4swapE:
	.zero		1
.L_7:


//--------------------- .nv.constant0._ZN7cutlass13device_kernelINS_4gemm6kernel13GemmUniversalIN4cute5tupleIJiiiiEEENS1_10collective13CollectiveMmaINS1_37MainloopSm90TmaGmmaWarpSpecializedFP8ILi28ENS5_IJNS4_1CILi2EEENSA_ILi1EEESC_EEENS1_35KernelTmaWarpSpecializedCooperativeEEENS5_IJNSA_ILi128EEESG_NSA_ILi32EEEEEENS_12float_e4m3_tENS5_IJlSC_lEEESJ_SK_NS4_8TiledMMAINS4_8MMA_AtomIJNS4_4SM904GMMA31MMA_64x128x32_F32E4M3E4M3_SS_TNILNSO_7ScaleInE1ELSQ_1EEEEEENS4_6LayoutISD_NS5_IJSC_NSA_ILi0EEESU_EEEEENS5_IJNS4_10UnderscoreESX_SX_EEEEENS4_13SM90_TMA_LOADENS4_14ComposedLayoutINS4_7SwizzleILi1ELi4ELi3EEENS4_18smem_ptr_flag_bitsILi8EEENST_INS5_IJNSA_ILi8EEESH_EEENS5_IJSH_SC_EEEEEEEvNS4_8identityENS4_23SM90_TMA_LOAD_MULTICASTES1A_vS1B_EENS_8epilogue10collective6detail29Sm90TmaWarpSpecializedAdapterINS1F_15DefaultEpilogueISJ_SK_SK_NS1E_6thread17LinearCombinationISJ_Li1EffLNS1J_9ScaleType4KindE0ELNS_15FloatRoundStyleE2ESJ_EENS1_15EpilogueDefaultEEEEEvvEEEEvNT_6ParamsE --------------------------
	.section	.nv.constant0._ZN7cutlass13device_kernelINS_4gemm6kernel13GemmUniversalIN4cute5tupleIJiiiiEEENS1_10collective13CollectiveMmaINS1_37MainloopSm90TmaGmmaWarpSpecializedFP8ILi28ENS5_IJNS4_1CILi2EEENSA_ILi1EEESC_EEENS1_35KernelTmaWarpSpecializedCooperativeEEENS5_IJNSA_ILi128EEESG_NSA_ILi32EEEEEENS_12float_e4m3_tENS5_IJlSC_lEEESJ_SK_NS4_8TiledMMAINS4_8MMA_AtomIJNS4_4SM904GMMA31MMA_64x128x32_F32E4M3E4M3_SS_TNILNSO_7ScaleInE1ELSQ_1EEEEEENS4_6LayoutISD_NS5_IJSC_NSA_ILi0EEESU_EEEEENS5_IJNS4_10UnderscoreESX_SX_EEEEENS4_13SM90_TMA_LOADENS4_14ComposedLayoutINS4_7SwizzleILi1ELi4ELi3EEENS4_18smem_ptr_flag_bitsILi8EEENST_INS5_IJNSA_ILi8EEESH_EEENS5_IJSH_SC_EEEEEEEvNS4_8identityENS4_23SM90_TMA_LOAD_MULTICASTES1A_vS1B_EENS_8epilogue10collective6detail29Sm90TmaWarpSpecializedAdapterINS1F_15DefaultEpilogueISJ_SK_SK_NS1E_6thread17LinearCombinationISJ_Li1EffLNS1J_9ScaleType4KindE0ELNS_15FloatRoundStyleE2ESJ_EENS1_15EpilogueDefaultEEEEEvvEEEEvNT_6ParamsE,"a",@progbits
	.sectionflags	@""
	.align	4
.nv.constant0._ZN7cutlass13device_kernelINS_4gemm6kernel13GemmUniversalIN4cute5tupleIJiiiiEEENS1_10collective13CollectiveMmaINS1_37MainloopSm90TmaGmmaWarpSpecializedFP8ILi28ENS5_IJNS4_1CILi2EEENSA_ILi1EEESC_EEENS1_35KernelTmaWarpSpecializedCooperativeEEENS5_IJNSA_ILi128EEESG_NSA_ILi32EEEEEENS_12float_e4m3_tENS5_IJlSC_lEEESJ_SK_NS4_8TiledMMAINS4_8MMA_AtomIJNS4_4SM904GMMA31MMA_64x128x32_F32E4M3E4M3_SS_TNILNSO_7ScaleInE1ELSQ_1EEEEEENS4_6LayoutISD_NS5_IJSC_NSA_ILi0EEESU_EEEEENS5_IJNS4_10UnderscoreESX_SX_EEEEENS4_13SM90_TMA_LOADENS4_14ComposedLayoutINS4_7SwizzleILi1ELi4ELi3EEENS4_18smem_ptr_flag_bitsILi8EEENST_INS5_IJNSA_ILi8EEESH_EEENS5_IJSH_SC_EEEEEEEvNS4_8identityENS4_23SM90_TMA_LOAD_MULTICASTES1A_vS1B_EENS_8epilogue10collective6detail29Sm90TmaWarpSpecializedAdapterINS1F_15DefaultEpilogueISJ_SK_SK_NS1E_6thread17LinearCombinationISJ_Li1EffLNS1J_9ScaleType4KindE0ELNS_15FloatRoundStyleE2ESJ_EENS1_15EpilogueDefaultEEEEEvvEEEEvNT_6ParamsE:
	.zero		1664


//--------------------- SYMBOLS --------------------------

	.type		.nv.reservedSmem.offset0,@object
	.size		.nv.reservedSmem.offset0,0x4
